	.headerflags	@"EF_CUDA_TEXMODE_UNIFIED EF_CUDA_64BIT_ADDRESS EF_CUDA_SM80 EF_CUDA_VIRTUAL_SM(EF_CUDA_SM80)"
	.elftype	@"ET_EXEC"


//--------------------- .nv.info                  --------------------------
	.section	.nv.info,"",@"SHT_CUDA_INFO"
	.align	4


	//----- nvinfo : EIATTR_REGCOUNT
	.align		4
        /*0000*/ 	.byte	0x04, 0x2f
        /*0002*/ 	.short	(.L_1 - .L_0)
	.align		4
.L_0:
        /*0004*/ 	.word	index@(matmul_kernel)
        /*0008*/ 	.word	0x00000060


	//----- nvinfo : EIATTR_MIN_STACK_SIZE
	.align		4
.L_1:
        /*000c*/ 	.byte	0x04, 0x12
        /*000e*/ 	.short	(.L_3 - .L_2)
	.align		4
.L_2:
        /*0010*/ 	.word	index@(matmul_kernel)
        /*0014*/ 	.word	0x00000000


	//----- nvinfo : EIATTR_FRAME_SIZE
	.align		4
.L_3:
        /*0018*/ 	.byte	0x04, 0x11
        /*001a*/ 	.short	(.L_5 - .L_4)
	.align		4
.L_4:
        /*001c*/ 	.word	index@(matmul_kernel)
        /*0020*/ 	.word	0x00000000


	//----- nvinfo : EIATTR_MIN_STACK_SIZE
	.align		4
.L_5:
        /*0024*/ 	.byte	0x04, 0x12
        /*0026*/ 	.short	(.L_7 - .L_6)
	.align		4
.L_6:
        /*0028*/ 	.word	index@(matmul_kernel)
        /*002c*/ 	.word	0x00000000
.L_7:


//--------------------- .nv.info.matmul_kernel    --------------------------
	.section	.nv.info.matmul_kernel,"",@"SHT_CUDA_INFO"
	.sectionflags	@""
	.align	4


	//----- nvinfo : EIATTR_CUDA_API_VERSION
	.align		4
        /*0000*/ 	.byte	0x04, 0x37
        /*0002*/ 	.short	(.L_9 - .L_8)
.L_8:
        /*0004*/ 	.word	0x0000007c


	//----- nvinfo : EIATTR_SW2861232_WAR
	.align		4
.L_9:
        /*0008*/ 	.byte	0x01, 0x35
	.zero		2


	//----- nvinfo : EIATTR_PARAM_CBANK
	.align		4
        /*000c*/ 	.byte	0x04, 0x0a
        /*000e*/ 	.short	(.L_11 - .L_10)
	.align		4
.L_10:
        /*0010*/ 	.word	index@(.nv.constant0.matmul_kernel)
        /*0014*/ 	.short	0x0160
        /*0016*/ 	.short	0x0030


	//----- nvinfo : EIATTR_CBANK_PARAM_SIZE
	.align		4
.L_11:
        /*0018*/ 	.byte	0x03, 0x19
        /*001a*/ 	.short	0x0030


	//----- nvinfo : EIATTR_KPARAM_INFO
	.align		4
        /*001c*/ 	.byte	0x04, 0x17
        /*001e*/ 	.short	(.L_13 - .L_12)
.L_12:
        /*0020*/ 	.word	0x00000000
        /*0024*/ 	.short	0x0008
        /*0026*/ 	.short	0x002c
        /*0028*/ 	.byte	0x00, 0xf0, 0x11, 0x00


	//----- nvinfo : EIATTR_KPARAM_INFO
	.align		4
.L_13:
        /*002c*/ 	.byte	0x04, 0x17
        /*002e*/ 	.short	(.L_15 - .L_14)
.L_14:
        /*0030*/ 	.word	0x00000000
        /*0034*/ 	.short	0x0007
        /*0036*/ 	.short	0x0028
        /*0038*/ 	.byte	0x00, 0xf0, 0x11, 0x00


	//----- nvinfo : EIATTR_KPARAM_INFO
	.align		4
.L_15:
        /*003c*/ 	.byte	0x04, 0x17
        /*003e*/ 	.short	(.L_17 - .L_16)
.L_16:
        /*0040*/ 	.word	0x00000000
        /*0044*/ 	.short	0x0006
        /*0046*/ 	.short	0x0024
        /*0048*/ 	.byte	0x00, 0xf0, 0x11, 0x00


	//----- nvinfo : EIATTR_KPARAM_INFO
	.align		4
.L_17:
        /*004c*/ 	.byte	0x04, 0x17
        /*004e*/ 	.short	(.L_19 - .L_18)
.L_18:
        /*0050*/ 	.word	0x00000000
        /*0054*/ 	.short	0x0005
        /*0056*/ 	.short	0x0020
        /*0058*/ 	.byte	0x00, 0xf0, 0x11, 0x00


	//----- nvinfo : EIATTR_KPARAM_INFO
	.align		4
.L_19:
        /*005c*/ 	.byte	0x04, 0x17
        /*005e*/ 	.short	(.L_21 - .L_20)
.L_20:
        /*0060*/ 	.word	0x00000000
        /*0064*/ 	.short	0x0004
        /*0066*/ 	.short	0x001c
        /*0068*/ 	.byte	0x00, 0xf0, 0x11, 0x00


	//----- nvinfo : EIATTR_KPARAM_INFO
	.align		4
.L_21:
        /*006c*/ 	.byte	0x04, 0x17
        /*006e*/ 	.short	(.L_23 - .L_22)
.L_22:
        /*0070*/ 	.word	0x00000000
        /*0074*/ 	.short	0x0003
        /*0076*/ 	.short	0x0018
        /*0078*/ 	.byte	0x00, 0xf0, 0x11, 0x00


	//----- nvinfo : EIATTR_KPARAM_INFO
	.align		4
.L_23:
        /*007c*/ 	.byte	0x04, 0x17
        /*007e*/ 	.short	(.L_25 - .L_24)
.L_24:
        /*0080*/ 	.word	0x00000000
        /*0084*/ 	.short	0x0002
        /*0086*/ 	.short	0x0010
        /*0088*/ 	.byte	0x00, 0xf0, 0x21, 0x00


	//----- nvinfo : EIATTR_KPARAM_INFO
	.align		4
.L_25:
        /*008c*/ 	.byte	0x04, 0x17
        /*008e*/ 	.short	(.L_27 - .L_26)
.L_26:
        /*0090*/ 	.word	0x00000000
        /*0094*/ 	.short	0x0001
        /*0096*/ 	.short	0x0008
        /*0098*/ 	.byte	0x00, 0xf0, 0x21, 0x00


	//----- nvinfo : EIATTR_KPARAM_INFO
	.align		4
.L_27:
        /*009c*/ 	.byte	0x04, 0x17
        /*009e*/ 	.short	(.L_29 - .L_28)
.L_28:
        /*00a0*/ 	.word	0x00000000
        /*00a4*/ 	.short	0x0000
        /*00a6*/ 	.short	0x0000
        /*00a8*/ 	.byte	0x00, 0xf0, 0x21, 0x00


	//----- nvinfo : EIATTR_MAXREG_COUNT
	.align		4
.L_29:
        /*00ac*/ 	.byte	0x03, 0x1b
        /*00ae*/ 	.short	0x00ff


	//----- nvinfo : EIATTR_EXIT_INSTR_OFFSETS
	.align		4
        /*00b0*/ 	.byte	0x04, 0x1c
        /*00b2*/ 	.short	(.L_31 - .L_30)


	//   ....[0]....
.L_30:
        /*00b4*/ 	.word	0x00002080


	//   ....[1]....
        /*00b8*/ 	.word	0x000020b0


	//----- nvinfo : EIATTR_MAX_THREADS
	.align		4
.L_31:
        /*00bc*/ 	.byte	0x04, 0x05
        /*00be*/ 	.short	(.L_33 - .L_32)
.L_32:
        /*00c0*/ 	.word	0x00000080
        /*00c4*/ 	.word	0x00000001
        /*00c8*/ 	.word	0x00000001
.L_33:


//--------------------- .nv.callgraph             --------------------------
	.section	.nv.callgraph,"",@"SHT_CUDA_CALLGRAPH"
	.align	4
	.sectionentsize	8
	.align		4
        /*0000*/ 	.word	0x00000000
	.align		4
        /*0004*/ 	.word	0xffffffff
	.align		4
        /*0008*/ 	.word	0x00000000
	.align		4
        /*000c*/ 	.word	0xfffffffe
	.align		4
        /*0010*/ 	.word	0x00000000
	.align		4
        /*0014*/ 	.word	0xfffffffd
	.align		4
        /*0018*/ 	.word	0x00000000
	.align		4
        /*001c*/ 	.word	0xfffffffc


//--------------------- .nv.rel.action            --------------------------
	.section	.nv.rel.action,"",@"SHT_CUDA_RELOCINFO"
	.align	8
	.sectionentsize	8
        /*0000*/ 	.byte	0x73, 0x00, 0x00, 0x00, 0x00, 0x00, 0x00, 0x00, 0x00, 0x00, 0x00, 0x11, 0x25, 0x00, 0x05, 0x36


//--------------------- .nv.constant0.matmul_kernel --------------------------
	.section	.nv.constant0.matmul_kernel,"a",@progbits
	.sectionflags	@""
	.align	4
.nv.constant0.matmul_kernel:
	.zero		400


//--------------------- .text.matmul_kernel       --------------------------
	.section	.text.matmul_kernel,"ax",@progbits
	.sectionflags	@"SHF_BARRIERS=1"
	.sectioninfo	@"SHI_REGISTERS=96"
	.align	128
        .global         matmul_kernel
        .type           matmul_kernel,@function
        .size           matmul_kernel,(.L_x_3 - matmul_kernel)
        .other          matmul_kernel,@"STO_CUDA_ENTRY STV_DEFAULT"
matmul_kernel:
.text.matmul_kernel:
[----:B------:R-:W-:Y:S02]  /*0000*/  MOV R1, c[0x0][0x28] ;  /* 0x00000a0000017a02 */ /* 0x000fe40000000f00 */
[----:B------:R-:W-:Y:S01]  /*0010*/  IMAD.MOV.U32 R81, RZ, RZ, 0x1f ;  /* 0x0000001fff517424 */ /* 0x000fe200078e00ff */
[----:B------:R-:W1:Y:S01]  /*0020*/  S2R R9, SR_CTAID.X ;  /* 0x0000000000097919 */ /* 0x000e620000002500 */
[----:B------:R-:W-:Y:S01]  /*0030*/  IABS R12, c[0x0][0x178] ;  /* 0x00005e00000c7a13 */ /* 0x000fe20000000000 */
[----:B------:R-:W-:Y:S01]  /*0040*/  ULDC UR8, c[0x0][0x180] ;  /* 0x0000600000087ab9 */ /* 0x000fe20000000800 */
[----:B------:R-:W-:Y:S01]  /*0050*/  IABS R13, c[0x0][0x17c] ;  /* 0x00005f00000d7a13 */ /* 0x000fe20000000000 */
[----:B------:R-:W2:Y:S01]  /*0060*/  S2R R16, SR_TID.X ;  /* 0x0000000000107919 */ /* 0x000ea20000002100 */
[C---:B------:R-:W-:Y:S01]  /*0070*/  IADD3 R0, R81.reuse, c[0x0][0x17c], RZ ;  /* 0x00005f0051007a10 */ /* 0x040fe20007ffe0ff */
[----:B------:R-:W-:Y:S01]  /*0080*/  UIADD3 UR4, UR8, -0x20, URZ ;  /* 0xffffffe008047890 */ /* 0x000fe2000fffe03f */
[----:B------:R-:W-:Y:S01]  /*0090*/  IADD3 R81, R81, c[0x0][0x180], RZ ;  /* 0x0000600051517a10 */ /* 0x000fe20007ffe0ff */
[----:B------:R-:W-:Y:S01]  /*00a0*/  ULDC.64 UR10, c[0x0][0x118] ;  /* 0x00004600000a7ab9 */ /* 0x000fe20000000a00 */
[----:B------:R-:W-:Y:S01]  /*00b0*/  SHF.R.S32.HI R2, RZ, 0x1f, R0 ;  /* 0x0000001fff027819 */ /* 0x000fe20000011400 */
[----:B------:R-:W-:Y:S01]  /*00c0*/  IMAD.MOV.U32 R23, RZ, RZ, c[0x0][0x188] ;  /* 0x00006200ff177624 */ /* 0x000fe200078e00ff */
[----:B------:R-:W-:Y:S01]  /*00d0*/  ISETP.GT.AND P5, PT, R81, 0x1f, PT ;  /* 0x0000001f5100780c */ /* 0x000fe20003fa4270 */
[----:B------:R-:W-:Y:S01]  /*00e0*/  IMAD.MOV.U32 R20, RZ, RZ, RZ ;  /* 0x000000ffff147224 */ /* 0x000fe200078e00ff */
[----:B------:R-:W-:Y:S01]  /*00f0*/  LEA.HI R0, R2, R0, RZ, 0x5 ;  /* 0x0000000002007211 */ /* 0x000fe200078f28ff */
[----:B------:R-:W-:Y:S01]  /*0100*/  IMAD.MOV.U32 R22, RZ, RZ, RZ ;  /* 0x000000ffff167224 */ /* 0x000fe200078e00ff */
[----:B------:R-:W-:Y:S01]  /*0110*/  SHF.L.U32 R23, R23, 0x5, RZ ;  /* 0x0000000517177819 */ /* 0x000fe200000006ff */
[----:B------:R-:W-:Y:S01]  /*0120*/  IMAD.MOV.U32 R24, RZ, RZ, RZ ;  /* 0x000000ffff187224 */ /* 0x000fe200078e00ff */
[----:B------:R-:W-:Y:S01]  /*0130*/  SHF.R.S32.HI R0, RZ, 0x5, R0 ;  /* 0x00000005ff007819 */ /* 0x000fe20000011400 */
[----:B------:R-:W-:-:S02]  /*0140*/  IMAD.MOV.U32 R26, RZ, RZ, RZ ;  /* 0x000000ffff1a7224 */ /* 0x000fc400078e00ff */
[----:B------:R-:W-:Y:S02]  /*0150*/  IMAD.MOV.U32 R28, RZ, RZ, RZ ;  /* 0x000000ffff1c7224 */ /* 0x000fe400078e00ff */
[----:B------:R-:W-:Y:S01]  /*0160*/  IMAD.SHL.U32 R6, R0, 0x8, RZ ;  /* 0x0000000800067824 */ /* 0x000fe200078e00ff */
[----:B-1----:R-:W-:Y:S01]  /*0170*/  IABS R7, R9 ;  /* 0x0000000900077213 */ /* 0x002fe20000000000 */
[----:B------:R-:W-:-:S03]  /*0180*/  IMAD.MOV.U32 R30, RZ, RZ, RZ ;  /* 0x000000ffff1e7224 */ /* 0x000fc600078e00ff */
[-C--:B------:R-:W-:Y:S01]  /*0190*/  IABS R0, R6.reuse ;  /* 0x0000000600007213 */ /* 0x080fe20000000000 */
[----:B--2---:R-:W-:Y:S01]  /*01a0*/  IMAD.SHL.U32 R14, R16, 0x8, RZ ;  /* 0x00000008100e7824 */ /* 0x004fe200078e00ff */
[----:B------:R-:W-:Y:S01]  /*01b0*/  IABS R5, R6 ;  /* 0x0000000600057213 */ /* 0x000fe20000000000 */
[----:B------:R-:W-:Y:S01]  /*01c0*/  IMAD.MOV.U32 R32, RZ, RZ, RZ ;  /* 0x000000ffff207224 */ /* 0x000fe200078e00ff */
[----:B------:R-:W-:Y:S01]  /*01d0*/  SHF.R.U32.HI R91, RZ, 0x2, R16 ;  /* 0x00000002ff5b7819 */ /* 0x000fe20000011610 */
[----:B------:R-:W-:Y:S01]  /*01e0*/  IMAD.MOV.U32 R4, RZ, RZ, R0 ;  /* 0x000000ffff047224 */ /* 0x000fe200078e0000 */
[----:B------:R-:W-:Y:S01]  /*01f0*/  LOP3.LUT R93, R14, 0x18, RZ, 0xc0, !PT ;  /* 0x000000180e5d7812 */ /* 0x000fe200078ec0ff */
[----:B------:R-:W-:Y:S01]  /*0200*/  IMAD.MOV.U32 R34, RZ, RZ, RZ ;  /* 0x000000ffff227224 */ /* 0x000fe200078e00ff */
[----:B------:R-:W-:Y:S01]  /*0210*/  SGXT.U32 R91, R91, 0x5 ;  /* 0x000000055b5b781a */ /* 0x000fe20000000000 */
[----:B------:R-:W1:Y:S08]  /*0220*/  I2F.RP R2, R4 ;  /* 0x0000000400027306 */ /* 0x000e700000209400 */
[----:B-1----:R-:W1:Y:S02]  /*0230*/  MUFU.RCP R2, R2 ;  /* 0x0000000200027308 */ /* 0x002e640000001000 */
[----:B-1----:R-:W-:-:S06]  /*0240*/  IADD3 R2, R2, 0xffffffe, RZ ;  /* 0x0ffffffe02027810 */ /* 0x002fcc0007ffe0ff */
[----:B------:R-:W1:Y:S02]  /*0250*/  F2I.FTZ.U32.TRUNC.NTZ R3, R2 ;  /* 0x0000000200037305 */ /* 0x000e64000021f000 */
[----:B-1----:R-:W-:Y:S02]  /*0260*/  IMAD.MOV R0, RZ, RZ, -R3 ;  /* 0x000000ffff007224 */ /* 0x002fe400078e0a03 */
[----:B------:R-:W-:Y:S02]  /*0270*/  IMAD.MOV.U32 R2, RZ, RZ, RZ ;  /* 0x000000ffff027224 */ /* 0x000fe400078e00ff */
[----:B------:R-:W-:-:S04]  /*0280*/  IMAD R0, R0, R4, RZ ;  /* 0x0000000400007224 */ /* 0x000fc800078e02ff */
[----:B------:R-:W-:-:S04]  /*0290*/  IMAD.HI.U32 R3, R3, R0, R2 ;  /* 0x0000000003037227 */ /* 0x000fc800078e0002 */
[----:B------:R-:W-:-:S04]  /*02a0*/  IMAD.MOV R0, RZ, RZ, -R5 ;  /* 0x000000ffff007224 */ /* 0x000fc800078e0a05 */
[----:B------:R-:W-:Y:S02]  /*02b0*/  IMAD.MOV.U32 R2, RZ, RZ, R0 ;  /* 0x000000ffff027224 */ /* 0x000fe400078e0000 */
[----:B------:R-:W-:-:S04]  /*02c0*/  IMAD.HI.U32 R0, R3, R7, RZ ;  /* 0x0000000703007227 */ /* 0x000fc800078e00ff */
[----:B------:R-:W-:-:S05]  /*02d0*/  IMAD R2, R0, R2, R7 ;  /* 0x0000000200027224 */ /* 0x000fca00078e0207 */
[----:B------:R-:W-:-:S13]  /*02e0*/  ISETP.GT.U32.AND P1, PT, R4, R2, PT ;  /* 0x000000020400720c */ /* 0x000fda0003f24070 */
[----:B------:R-:W-:Y:S01]  /*02f0*/  @!P1 IMAD.IADD R2, R2, 0x1, -R4 ;  /* 0x0000000102029824 */ /* 0x000fe200078e0a04 */
[----:B------:R-:W-:Y:S02]  /*0300*/  @!P1 IADD3 R0, R0, 0x1, RZ ;  /* 0x0000000100009810 */ /* 0x000fe40007ffe0ff */
[----:B------:R-:W-:Y:S02]  /*0310*/  ISETP.NE.AND P1, PT, R6, RZ, PT ;  /* 0x000000ff0600720c */ /* 0x000fe40003f25270 */
[----:B------:R-:W-:Y:S02]  /*0320*/  ISETP.GE.U32.AND P2, PT, R2, R4, PT ;  /* 0x000000040200720c */ /* 0x000fe40003f46070 */
[----:B------:R-:W-:-:S04]  /*0330*/  LOP3.LUT R2, R9, R6, RZ, 0x3c, !PT ;  /* 0x0000000609027212 */ /* 0x000fc800078e3cff */
[----:B------:R-:W-:Y:S01]  /*0340*/  ISETP.GE.AND P0, PT, R2, RZ, PT ;  /* 0x000000ff0200720c */ /* 0x000fe20003f06270 */
[----:B------:R-:W-:-:S06]  /*0350*/  IMAD.MOV.U32 R2, RZ, RZ, c[0x0][0x178] ;  /* 0x00005e00ff027624 */ /* 0x000fcc00078e00ff */
[----:B------:R-:W-:-:S05]  /*0360*/  @P2 IADD3 R0, R0, 0x1, RZ ;  /* 0x0000000100002810 */ /* 0x000fca0007ffe0ff */
[----:B------:R-:W-:Y:S01]  /*0370*/  IMAD.MOV.U32 R4, RZ, RZ, R0 ;  /* 0x000000ffff047224 */ /* 0x000fe200078e0000 */
[----:B------:R-:W-:-:S03]  /*0380*/  IADD3 R0, R2, 0x7f, RZ ;  /* 0x0000007f02007810 */ /* 0x000fc60007ffe0ff */
[----:B------:R-:W-:Y:S01]  /*0390*/  @!P0 IMAD.MOV R4, RZ, RZ, -R4 ;  /* 0x000000ffff048224 */ /* 0x000fe200078e0a04 */
[----:B------:R-:W-:Y:S02]  /*03a0*/  SHF.R.S32.HI R2, RZ, 0x1f, R0 ;  /* 0x0000001fff027819 */ /* 0x000fe40000011400 */
[----:B------:R-:W-:Y:S02]  /*03b0*/  @!P1 LOP3.LUT R4, RZ, R6, RZ, 0x33, !PT ;  /* 0x00000006ff049212 */ /* 0x000fe400078e33ff */
[----:B------:R-:W-:Y:S02]  /*03c0*/  LEA.HI R0, R2, R0, RZ, 0x7 ;  /* 0x0000000002007211 */ /* 0x000fe400078f38ff */
[----:B------:R-:W-:Y:S01]  /*03d0*/  SHF.L.U32 R10, R4, 0x3, RZ ;  /* 0x00000003040a7819 */ /* 0x000fe200000006ff */
[----:B------:R-:W-:-:S03]  /*03e0*/  IMAD.MOV R4, RZ, RZ, -R4 ;  /* 0x000000ffff047224 */ /* 0x000fc600078e0a04 */
[----:B------:R-:W-:Y:S01]  /*03f0*/  LEA.HI.SX32 R0, R0, -R10, 0x19 ;  /* 0x8000000a00007211 */ /* 0x000fe200078fcaff */
[----:B------:R-:W-:-:S03]  /*0400*/  IMAD R9, R6, R4, R9 ;  /* 0x0000000406097224 */ /* 0x000fc600078e0209 */
[----:B------:R-:W-:Y:S02]  /*0410*/  IMNMX R8, R0, 0x8, PT ;  /* 0x0000000800087817 */ /* 0x000fe40003800200 */
[----:B------:R-:W-:Y:S02]  /*0420*/  IABS R6, R9 ;  /* 0x0000000900067213 */ /* 0x000fe40000000000 */
[-C--:B------:R-:W-:Y:S02]  /*0430*/  IABS R0, R8.reuse ;  /* 0x0000000800007213 */ /* 0x080fe40000000000 */
[----:B------:R-:W-:-:S03]  /*0440*/  IABS R7, R8 ;  /* 0x0000000800077213 */ /* 0x000fc60000000000 */
[----:B------:R-:W-:-:S04]  /*0450*/  IMAD.MOV.U32 R5, RZ, RZ, R0 ;  /* 0x000000ffff057224 */ /* 0x000fc800078e0000 */
        /* <DEDUP_REMOVED lines=8> */
[----:B------:R-:W-:Y:S02]  /*04e0*/  IMAD.MOV R0, RZ, RZ, -R7 ;  /* 0x000000ffff007224 */ /* 0x000fe400078e0a07 */
[----:B------:R-:W-:Y:S02]  /*04f0*/  IMAD.MOV.U32 R3, RZ, RZ, R6 ;  /* 0x000000ffff037224 */ /* 0x000fe400078e0006 */
[----:B------:R-:W-:Y:S01]  /*0500*/  IMAD.MOV.U32 R2, RZ, RZ, R0 ;  /* 0x000000ffff027224 */ /* 0x000fe200078e0000 */
[----:B------:R-:W1:Y:S01]  /*0510*/  I2F.RP R6, R12 ;  /* 0x0000000c00067306 */ /* 0x000e620000209400 */
[----:B------:R-:W-:-:S04]  /*0520*/  IMAD.HI.U32 R0, R4, R3, RZ ;  /* 0x0000000304007227 */ /* 0x000fc800078e00ff */
[----:B------:R-:W-:-:S03]  /*0530*/  IMAD R2, R0, R2, R3 ;  /* 0x0000000200027224 */ /* 0x000fc600078e0203 */
[----:B------:R-:W2:Y:S02]  /*0540*/  I2F.RP R3, R13 ;  /* 0x0000000d00037306 */ /* 0x000ea40000209400 */
[----:B------:R-:W-:-:S06]  /*0550*/  ISETP.GT.U32.AND P1, PT, R5, R2, PT ;  /* 0x000000020500720c */ /* 0x000fcc0003f24070 */
[----:B-1----:R-:W1:Y:S07]  /*0560*/  MUFU.RCP R4, R6 ;  /* 0x0000000600047308 */ /* 0x002e6e0000001000 */
[----:B------:R-:W-:Y:S01]  /*0570*/  @!P1 IMAD.IADD R2, R2, 0x1, -R5 ;  /* 0x0000000102029824 */ /* 0x000fe200078e0a05 */
[----:B--2---:R-:W2:Y:S01]  /*0580*/  MUFU.RCP R3, R3 ;  /* 0x0000000300037308 */ /* 0x004ea20000001000 */
[----:B------:R-:W-:Y:S02]  /*0590*/  @!P1 IADD3 R0, R0, 0x1, RZ ;  /* 0x0000000100009810 */ /* 0x000fe40007ffe0ff */
[----:B------:R-:W-:-:S02]  /*05a0*/  ISETP.NE.AND P1, PT, R8, RZ, PT ;  /* 0x000000ff0800720c */ /* 0x000fc40003f25270 */
[----:B------:R-:W-:Y:S02]  /*05b0*/  ISETP.GE.U32.AND P2, PT, R2, R5, PT ;  /* 0x000000050200720c */ /* 0x000fe40003f46070 */
[----:B------:R-:W-:Y:S02]  /*05c0*/  LOP3.LUT R2, R9, R8, RZ, 0x3c, !PT ;  /* 0x0000000809027212 */ /* 0x000fe400078e3cff */
[----:B-1----:R-:W-:Y:S02]  /*05d0*/  IADD3 R4, R4, 0xffffffe, RZ ;  /* 0x0ffffffe04047810 */ /* 0x002fe40007ffe0ff */
[----:B------:R-:W-:Y:S02]  /*05e0*/  ISETP.GE.AND P0, PT, R2, RZ, PT ;  /* 0x000000ff0200720c */ /* 0x000fe40003f06270 */
[----:B------:R1:W3:Y:S01]  /*05f0*/  F2I.FTZ.U32.TRUNC.NTZ R5, R4 ;  /* 0x0000000400057305 */ /* 0x0002e2000021f000 */
[----:B--2---:R-:W-:-:S04]  /*0600*/  IADD3 R2, R3, 0xffffffe, RZ ;  /* 0x0ffffffe03027810 */ /* 0x004fc80007ffe0ff */
[----:B------:R-:W-:-:S03]  /*0610*/  @P2 IADD3 R0, R0, 0x1, RZ ;  /* 0x0000000100002810 */ /* 0x000fc60007ffe0ff */
[----:B------:R3:W2:Y:S03]  /*0620*/  F2I.FTZ.U32.TRUNC.NTZ R3, R2 ;  /* 0x0000000200037305 */ /* 0x0006a6000021f000 */
[----:B------:R-:W-:Y:S01]  /*0630*/  @!P0 IMAD.MOV R0, RZ, RZ, -R0 ;  /* 0x000000ffff008224 */ /* 0x000fe200078e0a00 */
[----:B------:R-:W-:-:S04]  /*0640*/  @!P1 LOP3.LUT R0, RZ, R8, RZ, 0x33, !PT ;  /* 0x00000008ff009212 */ /* 0x000fc800078e33ff */
[C---:B-1----:R-:W-:Y:S01]  /*0650*/  IADD3 R4, -R0.reuse, RZ, RZ ;  /* 0x000000ff00047210 */ /* 0x042fe20007ffe1ff */
[----:B------:R-:W-:-:S04]  /*0660*/  IMAD R86, R0, 0x20, R93 ;  /* 0x0000002000567824 */ /* 0x000fc800078e025d */
[----:B------:R-:W-:Y:S02]  /*0670*/  IMAD R7, R8, R4, R9 ;  /* 0x0000000408077224 */ /* 0x000fe400078e0209 */
[----:B------:R-:W-:Y:S02]  /*0680*/  IMAD.MOV.U32 R4, RZ, RZ, RZ ;  /* 0x000000ffff047224 */ /* 0x000fe400078e00ff */
[----:B---3--:R-:W-:Y:S02]  /*0690*/  IMAD.MOV R2, RZ, RZ, -R5 ;  /* 0x000000ffff027224 */ /* 0x008fe400078e0a05 */
[----:B------:R-:W-:Y:S02]  /*06a0*/  IMAD.IADD R0, R10, 0x1, R7 ;  /* 0x000000010a007824 */ /* 0x000fe400078e0207 */
[----:B------:R-:W-:Y:S02]  /*06b0*/  IMAD.MOV.U32 R6, RZ, RZ, R2 ;  /* 0x000000ffff067224 */ /* 0x000fe400078e0002 */
[----:B------:R-:W-:-:S02]  /*06c0*/  IMAD.SHL.U32 R0, R0, 0x80, RZ ;  /* 0x0000008000007824 */ /* 0x000fc400078e00ff */
[----:B------:R-:W-:Y:S02]  /*06d0*/  IMAD R6, R6, R12, RZ ;  /* 0x0000000c06067224 */ /* 0x000fe400078e02ff */
[----:B--2---:R-:W-:Y:S01]  /*06e0*/  IMAD.MOV R2, RZ, RZ, -R3 ;  /* 0x000000ffff027224 */ /* 0x004fe200078e0a03 */
[C---:B------:R-:W-:Y:S01]  /*06f0*/  LOP3.LUT R89, R0.reuse, 0x40, R91, 0xfe, !PT ;  /* 0x0000004000597812 */ /* 0x040fe200078efe5b */
[----:B------:R-:W-:Y:S01]  /*0700*/  IMAD.HI.U32 R5, R5, R6, R4 ;  /* 0x0000000605057227 */ /* 0x000fe200078e0004 */
[----:B------:R-:W-:Y:S02]  /*0710*/  IABS R4, R86 ;  /* 0x0000005600047213 */ /* 0x000fe40000000000 */
[--C-:B------:R-:W-:Y:S01]  /*0720*/  LOP3.LUT R87, R0, 0x20, R91.reuse, 0xfe, !PT ;  /* 0x0000002000577812 */ /* 0x100fe200078efe5b */
[----:B------:R-:W-:Y:S01]  /*0730*/  IMAD R6, R2, R13, RZ ;  /* 0x0000000d02067224 */ /* 0x000fe200078e02ff */
[C---:B------:R-:W-:Y:S01]  /*0740*/  LOP3.LUT R88, R0.reuse, R91, RZ, 0xfc, !PT ;  /* 0x0000005b00587212 */ /* 0x040fe200078efcff */
[----:B------:R-:W-:Y:S01]  /*0750*/  IMAD.MOV.U32 R2, RZ, RZ, RZ ;  /* 0x000000ffff027224 */ /* 0x000fe200078e00ff */
[----:B------:R-:W-:Y:S01]  /*0760*/  LOP3.LUT R90, R0, 0x60, R91, 0xfe, !PT ;  /* 0x00000060005a7812 */ /* 0x000fe200078efe5b */
[----:B------:R-:W-:Y:S01]  /*0770*/  IMAD.MOV.U32 R7, RZ, RZ, R4 ;  /* 0x000000ffff077224 */ /* 0x000fe200078e0004 */
[----:B------:R-:W-:Y:S01]  /*0780*/  IABS R4, R89 ;  /* 0x0000005900047213 */ /* 0x000fe20000000000 */
[----:B------:R-:W-:Y:S01]  /*0790*/  IMAD.HI.U32 R6, R3, R6, R2 ;  /* 0x0000000603067227 */ /* 0x000fe200078e0002 */
[----:B------:R-:W-:-:S02]  /*07a0*/  IABS R0, R87 ;  /* 0x0000005700007213 */ /* 0x000fc40000000000 */
[----:B------:R-:W-:Y:S01]  /*07b0*/  IABS R2, R88 ;  /* 0x0000005800027213 */ /* 0x000fe20000000000 */
[----:B------:R-:W-:Y:S01]  /*07c0*/  IMAD.MOV.U32 R9, RZ, RZ, R4 ;  /* 0x000000ffff097224 */ /* 0x000fe200078e0004 */
[----:B------:R-:W-:Y:S02]  /*07d0*/  IABS R3, R90 ;  /* 0x0000005a00037213 */ /* 0x000fe40000000000 */
[----:B------:R-:W-:Y:S01]  /*07e0*/  MOV R10, R0 ;  /* 0x00000000000a7202 */ /* 0x000fe20000000f00 */
[----:B------:R-:W-:-:S04]  /*07f0*/  IMAD.HI.U32 R0, R6, R7, RZ ;  /* 0x0000000706007227 */ /* 0x000fc800078e00ff */
[----:B------:R-:W-:Y:S02]  /*0800*/  IMAD.MOV.U32 R11, RZ, RZ, R2 ;  /* 0x000000ffff0b7224 */ /* 0x000fe400078e0002 */
[----:B------:R-:W-:Y:S02]  /*0810*/  IMAD.MOV.U32 R8, RZ, RZ, R3 ;  /* 0x000000ffff087224 */ /* 0x000fe400078e0003 */
[----:B------:R-:W-:-:S04]  /*0820*/  IMAD.HI.U32 R2, R5, R9, RZ ;  /* 0x0000000905027227 */ /* 0x000fc800078e00ff */
[----:B------:R-:W-:-:S04]  /*0830*/  IMAD.HI.U32 R3, R5, R10, RZ ;  /* 0x0000000a05037227 */ /* 0x000fc800078e00ff */
[----:B------:R-:W-:Y:S02]  /*0840*/  IMAD.MOV R0, RZ, RZ, -R0 ;  /* 0x000000ffff007224 */ /* 0x000fe400078e0a00 */
[----:B------:R-:W-:-:S04]  /*0850*/  IMAD.HI.U32 R6, R5, R8, RZ ;  /* 0x0000000805067227 */ /* 0x000fc800078e00ff */
[----:B------:R-:W-:-:S04]  /*0860*/  IMAD.HI.U32 R4, R5, R11, RZ ;  /* 0x0000000b05047227 */ /* 0x000fc800078e00ff */
[----:B------:R-:W-:Y:S02]  /*0870*/  IMAD.MOV R2, RZ, RZ, -R2 ;  /* 0x000000ffff027224 */ /* 0x000fe400078e0a02 */
[----:B------:R-:W-:Y:S02]  /*0880*/  IMAD.MOV R3, RZ, RZ, -R3 ;  /* 0x000000ffff037224 */ /* 0x000fe400078e0a03 */
[C---:B------:R-:W-:Y:S02]  /*0890*/  IMAD R5, R13.reuse, R0, R7 ;  /* 0x000000000d057224 */ /* 0x040fe400078e0207 */
[----:B------:R-:W-:Y:S01]  /*08a0*/  IMAD.MOV R0, RZ, RZ, -R6 ;  /* 0x000000ffff007224 */ /* 0x000fe200078e0a06 */
[----:B------:R-:W-:Y:S01]  /*08b0*/  SEL R6, RZ, 0x10, !P5 ;  /* 0x00000010ff067807 */ /* 0x000fe20006800000 */
[----:B------:R-:W-:Y:S01]  /*08c0*/  IMAD.MOV R4, RZ, RZ, -R4 ;  /* 0x000000ffff047224 */ /* 0x000fe200078e0a04 */
[----:B------:R-:W-:Y:S01]  /*08d0*/  ISETP.GT.U32.AND P0, PT, R13, R5, PT ;  /* 0x000000050d00720c */ /* 0x000fe20003f04070 */
[----:B------:R-:W-:-:S02]  /*08e0*/  IMAD R2, R12, R2, R9 ;  /* 0x000000020c027224 */ /* 0x000fc400078e0209 */
[C---:B------:R-:W-:Y:S02]  /*08f0*/  IMAD R3, R12.reuse, R3, R10 ;  /* 0x000000030c037224 */ /* 0x040fe400078e020a */
[C---:B------:R-:W-:Y:S01]  /*0900*/  IMAD R0, R12.reuse, R0, R8 ;  /* 0x000000000c007224 */ /* 0x040fe200078e0208 */
[C---:B------:R-:W-:Y:S01]  /*0910*/  ISETP.GT.U32.AND P2, PT, R12.reuse, R2, PT ;  /* 0x000000020c00720c */ /* 0x040fe20003f44070 */
[C---:B------:R-:W-:Y:S01]  /*0920*/  IMAD R4, R12.reuse, R4, R11 ;  /* 0x000000040c047224 */ /* 0x040fe200078e020b */
[C---:B------:R-:W-:Y:S02]  /*0930*/  ISETP.GT.U32.AND P3, PT, R12.reuse, R3, PT ;  /* 0x000000030c00720c */ /* 0x040fe40003f64070 */
[C---:B------:R-:W-:Y:S02]  /*0940*/  ISETP.GT.U32.AND P1, PT, R12.reuse, R0, PT ;  /* 0x000000000c00720c */ /* 0x040fe40003f24070 */
[----:B------:R-:W-:Y:S01]  /*0950*/  ISETP.GT.U32.AND P4, PT, R12, R4, PT ;  /* 0x000000040c00720c */ /* 0x000fe20003f84070 */
[----:B------:R-:W-:Y:S01]  /*0960*/  @!P0 IMAD.IADD R5, R5, 0x1, -R13 ;  /* 0x0000000105058824 */ /* 0x000fe200078e0a0d */
[----:B------:R-:W-:-:S04]  /*0970*/  ISETP.GE.AND P0, PT, R93, c[0x0][0x180], PT ;  /* 0x000060005d007a0c */ /* 0x000fc80003f06270 */
[----:B------:R-:W-:Y:S02]  /*0980*/  ISETP.GT.U32.AND P5, PT, R13, R5, PT ;  /* 0x000000050d00720c */ /* 0x000fe40003fa4070 */
[----:B------:R-:W-:Y:S01]  /*0990*/  @!P2 IADD3 R2, R2, -R12, RZ ;  /* 0x8000000c0202a210 */ /* 0x000fe20007ffe0ff */
[--C-:B------:R-:W-:Y:S01]  /*09a0*/  @!P3 IMAD.IADD R3, R3, 0x1, -R12.reuse ;  /* 0x000000010303b824 */ /* 0x100fe200078e0a0c */
[----:B------:R-:W-:Y:S01]  /*09b0*/  SEL R7, R6, RZ, !P0 ;  /* 0x000000ff06077207 */ /* 0x000fe20004000000 */
[--C-:B------:R-:W-:Y:S01]  /*09c0*/  @!P1 IMAD.IADD R0, R0, 0x1, -R12.reuse ;  /* 0x0000000100009824 */ /* 0x100fe200078e0a0c */
[----:B------:R-:W-:Y:S01]  /*09d0*/  ISETP.GT.U32.AND P1, PT, R12, R2, PT ;  /* 0x000000020c00720c */ /* 0x000fe20003f24070 */
[----:B------:R-:W-:Y:S01]  /*09e0*/  @!P4 IMAD.IADD R4, R4, 0x1, -R12 ;  /* 0x000000010404c824 */ /* 0x000fe200078e0a0c */
[C---:B------:R-:W-:Y:S02]  /*09f0*/  ISETP.GT.U32.AND P2, PT, R12.reuse, R3, PT ;  /* 0x000000030c00720c */ /* 0x040fe40003f44070 */
[----:B------:R-:W-:-:S02]  /*0a00*/  ISETP.GT.U32.AND P0, PT, R12, R0, PT ;  /* 0x000000000c00720c */ /* 0x000fc40003f04070 */
[----:B------:R-:W-:Y:S01]  /*0a10*/  ISETP.GT.U32.AND P6, PT, R12, R4, PT ;  /* 0x000000040c00720c */ /* 0x000fe20003fc4070 */
[----:B------:R-:W-:Y:S01]  /*0a20*/  @!P5 IMAD.IADD R5, R5, 0x1, -R13 ;  /* 0x000000010505d824 */ /* 0x000fe200078e0a0d */
[C---:B------:R-:W-:Y:S02]  /*0a30*/  ISETP.GE.AND P3, PT, R91.reuse, c[0x0][0x180], PT ;  /* 0x000060005b007a0c */ /* 0x040fe40003f66270 */
[----:B------:R-:W-:Y:S02]  /*0a40*/  ISETP.GE.AND P5, PT, R91, UR4, PT ;  /* 0x000000045b007c0c */ /* 0x000fe4000bfa6270 */
[----:B------:R-:W-:Y:S01]  /*0a50*/  SEL R6, R6, RZ, !P3 ;  /* 0x000000ff06067207 */ /* 0x000fe20005800000 */
[--C-:B------:R-:W-:Y:S01]  /*0a60*/  @!P1 IMAD.IADD R2, R2, 0x1, -R12.reuse ;  /* 0x0000000102029824 */ /* 0x100fe200078e0a0c */
[----:B------:R-:W-:Y:S01]  /*0a70*/  ISETP.GE.AND P1, PT, R87, RZ, PT ;  /* 0x000000ff5700720c */ /* 0x000fe20003f26270 */
[--C-:B------:R-:W-:Y:S01]  /*0a80*/  @!P2 IMAD.IADD R3, R3, 0x1, -R12.reuse ;  /* 0x000000010303a824 */ /* 0x100fe200078e0a0c */
[----:B------:R-:W-:Y:S01]  /*0a90*/  ISETP.GE.AND P2, PT, R88, RZ, PT ;  /* 0x000000ff5800720c */ /* 0x000fe20003f46270 */
[--C-:B------:R-:W-:Y:S01]  /*0aa0*/  @!P0 IMAD.IADD R0, R0, 0x1, -R12.reuse ;  /* 0x0000000100008824 */ /* 0x100fe200078e0a0c */
[----:B------:R-:W-:Y:S01]  /*0ab0*/  ISETP.NE.U32.AND P3, PT, R6, RZ, PT ;  /* 0x000000ff0600720c */ /* 0x000fe20003f65070 */
[----:B------:R-:W-:Y:S01]  /*0ac0*/  @!P6 IMAD.IADD R4, R4, 0x1, -R12 ;  /* 0x000000010404e824 */ /* 0x000fe200078e0a0c */
[----:B------:R-:W-:Y:S01]  /*0ad0*/  ISETP.GE.AND P6, PT, R93, UR4, PT ;  /* 0x000000045d007c0c */ /* 0x000fe2000bfc6270 */
[----:B------:R-:W-:Y:S01]  /*0ae0*/  UIADD3 UR4, UR8, -0x40, URZ ;  /* 0xffffffc008047890 */ /* 0x000fe2000fffe03f */
[----:B------:R-:W-:Y:S01]  /*0af0*/  ISETP.NE.U32.AND P4, PT, R7, RZ, PT ;  /* 0x000000ff0700720c */ /* 0x000fe20003f85070 */
[----:B------:R-:W-:Y:S01]  /*0b00*/  IMAD.MOV.U32 R6, RZ, RZ, R4 ;  /* 0x000000ffff067224 */ /* 0x000fe200078e0004 */
[----:B------:R-:W-:Y:S01]  /*0b10*/  ISETP.GT.AND P0, PT, R81, 0x3f, PT ;  /* 0x0000003f5100780c */ /* 0x000fe20003f04270 */
[----:B------:R-:W-:Y:S01]  /*0b20*/  IMAD.MOV.U32 R4, RZ, RZ, R3 ;  /* 0x000000ffff047224 */ /* 0x000fe200078e0003 */
[----:B------:R-:W-:-:S02]  /*0b30*/  SEL R7, RZ, 0x10, P6 ;  /* 0x00000010ff077807 */ /* 0x000fc40003000000 */
[----:B------:R-:W-:Y:S01]  /*0b40*/  SEL R8, RZ, 0x10, P5 ;  /* 0x00000010ff087807 */ /* 0x000fe20002800000 */
[----:B------:R-:W-:Y:S01]  /*0b50*/  @!P1 IMAD.MOV R4, RZ, RZ, -R4 ;  /* 0x000000ffff049224 */ /* 0x000fe200078e0a04 */
[----:B------:R-:W-:Y:S01]  /*0b60*/  SEL R7, R7, RZ, P0 ;  /* 0x000000ff07077207 */ /* 0x000fe20000000000 */
[----:B------:R-:W-:Y:S01]  /*0b70*/  @!P2 IMAD.MOV R6, RZ, RZ, -R6 ;  /* 0x000000ffff06a224 */ /* 0x000fe200078e0a06 */
[----:B------:R-:W-:Y:S02]  /*0b80*/  ISETP.GE.AND P5, PT, R90, RZ, PT ;  /* 0x000000ff5a00720c */ /* 0x000fe40003fa6270 */
[----:B------:R-:W-:Y:S02]  /*0b90*/  SEL R10, R8, RZ, P0 ;  /* 0x000000ff080a7207 */ /* 0x000fe40000000000 */
[----:B------:R-:W-:Y:S02]  /*0ba0*/  ISETP.GE.AND P1, PT, R93, UR4, PT ;  /* 0x000000045d007c0c */ /* 0x000fe4000bf26270 */
[----:B------:R-:W-:-:S02]  /*0bb0*/  ISETP.GE.AND P0, PT, R91, UR4, PT ;  /* 0x000000045b007c0c */ /* 0x000fc4000bf06270 */
[----:B------:R-:W-:Y:S02]  /*0bc0*/  ISETP.NE.U32.AND P2, PT, R7, RZ, PT ;  /* 0x000000ff0700720c */ /* 0x000fe40003f45070 */
[----:B------:R-:W-:Y:S02]  /*0bd0*/  SEL R8, RZ, 0x10, P1 ;  /* 0x00000010ff087807 */ /* 0x000fe40000800000 */
[----:B------:R-:W-:Y:S02]  /*0be0*/  SEL R7, RZ, 0x10, P0 ;  /* 0x00000010ff077807 */ /* 0x000fe40000000000 */
[----:B------:R-:W-:Y:S02]  /*0bf0*/  ISETP.GT.AND P1, PT, R81, 0x5f, PT ;  /* 0x0000005f5100780c */ /* 0x000fe40003f24270 */
[----:B------:R-:W-:Y:S02]  /*0c00*/  ISETP.GE.AND P0, PT, R86, RZ, PT ;  /* 0x000000ff5600720c */ /* 0x000fe40003f06270 */
[----:B------:R-:W-:-:S02]  /*0c10*/  ISETP.GE.AND P6, PT, R89, RZ, PT ;  /* 0x000000ff5900720c */ /* 0x000fc40003fc6270 */
[----:B------:R-:W-:Y:S02]  /*0c20*/  MOV R3, R0 ;  /* 0x0000000000037202 */ /* 0x000fe40000000f00 */
[----:B------:R-:W-:Y:S02]  /*0c30*/  SEL R0, R8, RZ, P1 ;  /* 0x000000ff08007207 */ /* 0x000fe40000800000 */
[----:B------:R-:W-:Y:S01]  /*0c40*/  LOP3.LUT R12, RZ, c[0x0][0x178], RZ, 0x33, !PT ;  /* 0x00005e00ff0c7a12 */ /* 0x000fe200078e33ff */
[----:B------:R-:W-:Y:S01]  /*0c50*/  @!P5 IMAD.MOV R3, RZ, RZ, -R3 ;  /* 0x000000ffff03d224 */ /* 0x000fe200078e0a03 */
[----:B------:R-:W-:Y:S01]  /*0c60*/  ISETP.NE.U32.AND P5, PT, R0, RZ, PT ;  /* 0x000000ff0000720c */ /* 0x000fe20003fa5070 */
[----:B------:R-:W-:Y:S01]  /*0c70*/  IMAD.MOV.U32 R0, RZ, RZ, R5 ;  /* 0x000000ffff007224 */ /* 0x000fe200078e0005 */
[----:B------:R-:W-:Y:S02]  /*0c80*/  SEL R7, R7, RZ, P1 ;  /* 0x000000ff07077207 */ /* 0x000fe40000800000 */
[----:B------:R-:W-:Y:S01]  /*0c90*/  LOP3.LUT R5, R14, 0x18, R16, 0x48, !PT ;  /* 0x000000180e057812 */ /* 0x000fe200078e4810 */
[----:B------:R-:W-:Y:S01]  /*0ca0*/  @!P0 IMAD.MOV R0, RZ, RZ, -R0 ;  /* 0x000000ffff008224 */ /* 0x000fe200078e0a00 */
[----:B------:R-:W-:Y:S01]  /*0cb0*/  ISETP.NE.AND P0, PT, RZ, c[0x0][0x17c], PT ;  /* 0x00005f00ff007a0c */ /* 0x000fe20003f05270 */
[----:B------:R-:W-:Y:S01]  /*0cc0*/  @!P6 IMAD.MOV R2, RZ, RZ, -R2 ;  /* 0x000000ffff02e224 */ /* 0x000fe200078e0a02 */
[----:B------:R-:W-:Y:S01]  /*0cd0*/  ISETP.NE.AND P6, PT, RZ, c[0x0][0x178], PT ;  /* 0x00005e00ff007a0c */ /* 0x000fe20003fc5270 */
[----:B------:R-:W-:Y:S01]  /*0ce0*/  IMAD.MOV.U32 R14, RZ, RZ, RZ ;  /* 0x000000ffff0e7224 */ /* 0x000fe200078e00ff */
[----:B------:R-:W-:-:S02]  /*0cf0*/  ISETP.NE.U32.AND P1, PT, R7, RZ, PT ;  /* 0x000000ff0700720c */ /* 0x000fc40003f25070 */
[C---:B------:R-:W-:Y:S02]  /*0d00*/  SEL R11, R12.reuse, R6, !P6 ;  /* 0x000000060c0b7207 */ /* 0x040fe40007000000 */
[C---:B------:R-:W-:Y:S02]  /*0d10*/  SEL R8, R12.reuse, R2, !P6 ;  /* 0x000000020c087207 */ /* 0x040fe40007000000 */
[----:B------:R-:W-:Y:S01]  /*0d20*/  SEL R6, R12, R3, !P6 ;  /* 0x000000030c067207 */ /* 0x000fe20007000000 */
[--C-:B------:R-:W-:Y:S01]  /*0d30*/  IMAD R21, R11, c[0x0][0x184], R93.reuse ;  /* 0x000061000b157a24 */ /* 0x100fe200078e025d */
[C---:B------:R-:W-:Y:S01]  /*0d40*/  LOP3.LUT R2, R91.reuse, 0x20, RZ, 0xfc, !PT ;  /* 0x000000205b027812 */ /* 0x040fe200078efcff */
[--C-:B------:R-:W-:Y:S01]  /*0d50*/  IMAD R17, R8, c[0x0][0x184], R93.reuse ;  /* 0x0000610008117a24 */ /* 0x100fe200078e025d */
[C---:B------:R-:W-:Y:S01]  /*0d60*/  LOP3.LUT R3, R91.reuse, 0x40, RZ, 0xfc, !PT ;  /* 0x000000405b037812 */ /* 0x040fe200078efcff */
[----:B------:R-:W-:Y:S01]  /*0d70*/  IMAD R15, R6, c[0x0][0x184], R93 ;  /* 0x00006100060f7a24 */ /* 0x000fe200078e025d */
[----:B------:R-:W-:-:S02]  /*0d80*/  LOP3.LUT R7, R91, 0x60, RZ, 0xfc, !PT ;  /* 0x000000605b077812 */ /* 0x000fc400078efcff */
[----:B------:R-:W-:Y:S01]  /*0d90*/  SEL R9, R12, R4, !P6 ;  /* 0x000000040c097207 */ /* 0x000fe20007000000 */
[--C-:B------:R-:W-:Y:S01]  /*0da0*/  IMAD R4, R2, 0x20, R5.reuse ;  /* 0x0000002002047824 */ /* 0x100fe200078e0205 */
[----:B------:R-:W-:Y:S01]  /*0db0*/  @!P0 LOP3.LUT R0, RZ, c[0x0][0x17c], RZ, 0x33, !PT ;  /* 0x00005f00ff008a12 */ /* 0x000fe200078e33ff */
[--C-:B------:R-:W-:Y:S01]  /*0dc0*/  IMAD R3, R3, 0x20, R5.reuse ;  /* 0x0000002003037824 */ /* 0x100fe200078e0205 */
[----:B------:R-:W-:Y:S01]  /*0dd0*/  ISETP.NE.U32.AND P6, PT, R10, RZ, PT ;  /* 0x000000ff0a00720c */ /* 0x000fe20003fc5070 */
[--C-:B------:R-:W-:Y:S01]  /*0de0*/  IMAD R2, R7, 0x20, R5.reuse ;  /* 0x0000002007027824 */ /* 0x100fe200078e0205 */
[----:B------:R-:W-:Y:S01]  /*0df0*/  ISETP.GE.AND P0, PT, R81, 0x20, PT ;  /* 0x000000205100780c */ /* 0x000fe20003f06270 */
[----:B------:R-:W-:Y:S02]  /*0e00*/  IMAD R5, R91, 0x20, R5 ;  /* 0x000000205b057824 */ /* 0x000fe400078e0205 */
[----:B------:R-:W-:Y:S02]  /*0e10*/  IMAD.MOV.U32 R12, RZ, RZ, 0x2 ;  /* 0x00000002ff0c7424 */ /* 0x000fe400078e00ff */
[----:B------:R-:W-:-:S02]  /*0e20*/  IMAD R18, R9, c[0x0][0x184], R93 ;  /* 0x0000610009127a24 */ /* 0x000fc400078e025d */
[----:B------:R-:W-:Y:S02]  /*0e30*/  IMAD.SHL.U32 R79, R5, 0x2, RZ ;  /* 0x00000002054f7824 */ /* 0x000fe400078e00ff */
[----:B------:R-:W-:-:S04]  /*0e40*/  IMAD.WIDE R10, R21, R12, c[0x0][0x160] ;  /* 0x00005800150a7625 */ /* 0x000fc800078e020c */
[----:B------:R-:W-:Y:S01]  /*0e50*/  IMAD.SHL.U32 R85, R4, 0x2, RZ ;  /* 0x0000000204557824 */ /* 0x000fe200078e00ff */
[----:B------:R1:W-:Y:S01]  /*0e60*/  LDGSTS.E.BYPASS.LTC128B.128 [R79], [R10.64], P4 ;  /* 0x000000000a4f7fae */ /* 0x0003e2000a101d4a */
[----:B------:R-:W-:Y:S01]  /*0e70*/  IMAD R13, R91, c[0x0][0x188], R0 ;  /* 0x000062005b0d7a24 */ /* 0x000fe200078e0200 */
[----:B------:R-:W-:Y:S01]  /*0e80*/  SHF.R.U32.HI R0, RZ, 0x4, R16 ;  /* 0x00000004ff007819 */ /* 0x000fe20000011610 */
[----:B------:R-:W-:-:S04]  /*0e90*/  IMAD.WIDE R8, R18, R12, c[0x0][0x160] ;  /* 0x0000580012087625 */ /* 0x000fc800078e020c */
[----:B------:R-:W-:Y:S01]  /*0ea0*/  IMAD.SHL.U32 R84, R3, 0x2, RZ ;  /* 0x0000000203547824 */ /* 0x000fe200078e00ff */
[----:B------:R2:W-:Y:S01]  /*0eb0*/  LDGSTS.E.BYPASS.LTC128B.128 [R85], [R8.64], P4 ;  /* 0x0000000008557fae */ /* 0x0005e2000a101d4a */
[----:B------:R-:W-:-:S04]  /*0ec0*/  IMAD.WIDE R6, R17, R12, c[0x0][0x160] ;  /* 0x0000580011067625 */ /* 0x000fc800078e020c */
[----:B------:R-:W-:Y:S01]  /*0ed0*/  IMAD.SHL.U32 R83, R2, 0x2, RZ ;  /* 0x0000000202537824 */ /* 0x000fe200078e00ff */
[----:B------:R3:W-:Y:S01]  /*0ee0*/  LDGSTS.E.BYPASS.LTC128B.128 [R84], [R6.64], P4 ;  /* 0x0000000006547fae */ /* 0x0007e2000a101d4a */
[----:B------:R-:W-:-:S04]  /*0ef0*/  IMAD.WIDE R4, R15, R12, c[0x0][0x160] ;  /* 0x000058000f047625 */ /* 0x000fc800078e020c */
[----:B------:R-:W-:Y:S01]  /*0f00*/  IMAD.WIDE R2, R13, R12, c[0x0][0x168] ;  /* 0x00005a000d027625 */ /* 0x000fe200078e020c */
[----:B------:R4:W-:Y:S03]  /*0f10*/  LDGSTS.E.BYPASS.LTC128B.128 [R83], [R4.64], P4 ;  /* 0x0000000004537fae */ /* 0x0009e6000a101d4a */
[----:B------:R-:W-:Y:S01]  /*0f20*/  IMAD.MOV.U32 R12, RZ, RZ, RZ ;  /* 0x000000ffff0c7224 */ /* 0x000fe200078e00ff */
[----:B------:R-:W0:Y:S04]  /*0f30*/  LDGDEPBAR ;  /* 0x00000000000079af */ /* 0x000e280000000000 */
[----:B------:R1:W-:Y:S04]  /*0f40*/  LDGSTS.E.BYPASS.LTC128B.128 [R79+0x6000], [R2.64], P3 ;  /* 0x06000000024f7fae */ /* 0x0003e80009901d4a */
[----:B------:R-:W0:Y:S04]  /*0f50*/  LDGDEPBAR ;  /* 0x00000000000079af */ /* 0x000e280000000000 */
[----:B------:R-:W-:Y:S01]  /*0f60*/  BAR.SYNC.DEFER_BLOCKING 0x0 ;  /* 0x0000000000007b1d */ /* 0x000fe20000010000 */
[----:B-1----:R-:W-:-:S05]  /*0f70*/  IMAD.WIDE R2, R23, 0x2, R2 ;  /* 0x0000000217027825 */ /* 0x002fca00078e0202 */
[----:B------:R-:W-:Y:S01]  /*0f80*/  @!PT LDS RZ, [RZ] ;  /* 0x00000000fffff984 */ /* 0x000fe20000000800 */
[----:B------:R-:W-:Y:S01]  /*0f90*/  @!PT LDS RZ, [RZ] ;  /* 0x00000000fffff984 */ /* 0x000fe20000000800 */
[----:B------:R-:W-:Y:S01]  /*0fa0*/  @!PT LDS RZ, [RZ] ;  /* 0x00000000fffff984 */ /* 0x000fe20000000800 */
[----:B------:R1:W-:Y:S04]  /*0fb0*/  LDGSTS.E.BYPASS.LTC128B.128 [R79+0x2000], [R10.64+0x40], P2 ;  /* 0x020000400a4f7fae */ /* 0x0003e80009101d4a */
[----:B------:R2:W-:Y:S04]  /*0fc0*/  LDGSTS.E.BYPASS.LTC128B.128 [R85+0x2000], [R8.64+0x40], P2 ;  /* 0x0200004008557fae */ /* 0x0005e80009101d4a */
[----:B------:R3:W-:Y:S04]  /*0fd0*/  LDGSTS.E.BYPASS.LTC128B.128 [R84+0x2000], [R6.64+0x40], P2 ;  /* 0x0200004006547fae */ /* 0x0007e80009101d4a */
[----:B------:R4:W-:Y:S04]  /*0fe0*/  LDGSTS.E.BYPASS.LTC128B.128 [R83+0x2000], [R4.64+0x40], P2 ;  /* 0x0200004004537fae */ /* 0x0009e80009101d4a */
        /* <DEDUP_REMOVED lines=14> */
[----:B------:R-:W0:Y:S01]  /*10d0*/  LDGDEPBAR ;  /* 0x00000000000079af */ /* 0x000e220000000000 */
[----:B-1----:R-:W-:-:S02]  /*10e0*/  IMAD.MOV.U32 R10, RZ, RZ, RZ ;  /* 0x000000ffff0a7224 */ /* 0x002fc400078e00ff */
[----:B--2---:R-:W-:Y:S01]  /*10f0*/  IMAD.MOV.U32 R8, RZ, RZ, RZ ;  /* 0x000000ffff087224 */ /* 0x004fe200078e00ff */
[----:B---3--:R-:W-:Y:S02]  /*1100*/  LOP3.LUT R6, R16, 0xf, RZ, 0xc0, !PT ;  /* 0x0000000f10067812 */ /* 0x008fe400078ec0ff */
[----:B----4-:R-:W-:-:S03]  /*1110*/  SHF.R.U32.HI R5, RZ, 0x5, R16 ;  /* 0x00000005ff057819 */ /* 0x010fc60000011610 */
[----:B------:R-:W-:Y:S01]  /*1120*/  IMAD.SHL.U32 R6, R6, 0x20, RZ ;  /* 0x0000002006067824 */ /* 0x000fe200078e00ff */
[----:B------:R-:W-:Y:S02]  /*1130*/  SHF.R.U32.HI R4, RZ, 0x1, R16 ;  /* 0x00000001ff047819 */ /* 0x000fe40000011610 */
[----:B------:R-:W-:Y:S02]  /*1140*/  SGXT.U32 R19, R5, 0x2 ;  /* 0x000000020513781a */ /* 0x000fe40000000000 */
[----:B------:R-:W-:Y:S02]  /*1150*/  SGXT.U32 R4, R4, 0x2 ;  /* 0x000000020404781a */ /* 0x000fe40000000000 */
[----:B------:R-:W-:Y:S01]  /*1160*/  SGXT.U32 R3, R0, 0x1 ;  /* 0x000000010003781a */ /* 0x000fe20000000000 */
[----:B------:R-:W-:Y:S01]  /*1170*/  IMAD.SHL.U32 R2, R19, 0x10, RZ ;  /* 0x0000001013027824 */ /* 0x000fe200078e00ff */
[----:B------:R-:W-:-:S04]  /*1180*/  DEPBAR.LE SB0, 0x4 ;  /* 0x000081000000791a */ /* 0x000fc80000000000 */
[----:B------:R-:W-:Y:S02]  /*1190*/  LOP3.LUT R0, R3, R4, RZ, 0x3c, !PT ;  /* 0x0000000403007212 */ /* 0x000fe400078e3cff */
[----:B------:R-:W-:Y:S02]  /*11a0*/  LOP3.LUT R4, R4, 0x2, R3, 0x1e, !PT ;  /* 0x0000000204047812 */ /* 0x000fe400078e1e03 */
[----:B------:R-:W-:Y:S01]  /*11b0*/  LOP3.LUT R2, R2, 0xf, R16, 0xf8, !PT ;  /* 0x0000000f02027812 */ /* 0x000fe200078ef810 */
[----:B------:R-:W-:Y:S01]  /*11c0*/  IMAD.SHL.U32 R3, R0, 0x8, RZ ;  /* 0x0000000800037824 */ /* 0x000fe200078e00ff */
[----:B------:R-:W-:Y:S01]  /*11d0*/  MOV R19, RZ ;  /* 0x000000ff00137202 */ /* 0x000fe20000000f00 */
[----:B------:R-:W-:Y:S02]  /*11e0*/  IMAD.SHL.U32 R7, R4, 0x8, RZ ;  /* 0x0000000804077824 */ /* 0x000fe400078e00ff */
[----:B------:R-:W-:Y:S01]  /*11f0*/  IMAD.SHL.U32 R5, R2, 0x20, RZ ;  /* 0x0000002002057824 */ /* 0x000fe200078e00ff */
[-C--:B------:R-:W-:Y:S01]  /*1200*/  LOP3.LUT R2, R3, R6.reuse, RZ, 0xfc, !PT ;  /* 0x0000000603027212 */ /* 0x080fe200078efcff */
[----:B------:R-:W-:Y:S01]  /*1210*/  IMAD.MOV.U32 R4, RZ, RZ, RZ ;  /* 0x000000ffff047224 */ /* 0x000fe200078e00ff */
[----:B------:R-:W-:Y:S01]  /*1220*/  LOP3.LUT R0, R7, R6, RZ, 0xfc, !PT ;  /* 0x0000000607007212 */ /* 0x000fe200078efcff */
[----:B------:R-:W-:Y:S01]  /*1230*/  IMAD.MOV.U32 R6, RZ, RZ, RZ ;  /* 0x000000ffff067224 */ /* 0x000fe200078e00ff */
[----:B------:R-:W-:Y:S01]  /*1240*/  LOP3.LUT R3, R5, R3, RZ, 0xfc, !PT ;  /* 0x0000000305037212 */ /* 0x000fe200078efcff */
[----:B------:R-:W-:Y:S01]  /*1250*/  IMAD.MOV.U32 R16, RZ, RZ, RZ ;  /* 0x000000ffff107224 */ /* 0x000fe200078e00ff */
[----:B------:R-:W-:Y:S01]  /*1260*/  SHF.L.U32 R2, R2, 0x1, RZ ;  /* 0x0000000102027819 */ /* 0x000fe200000006ff */
[----:B------:R-:W-:Y:S01]  /*1270*/  BAR.SYNC.DEFER_BLOCKING 0x0 ;  /* 0x0000000000007b1d */ /* 0x000fe20000010000 */
[----:B------:R-:W-:-:S02]  /*1280*/  IMAD.SHL.U32 R0, R0, 0x2, RZ ;  /* 0x0000000200007824 */ /* 0x000fc400078e00ff */
[----:B------:R-:W-:-:S05]  /*1290*/  IMAD.SHL.U32 R80, R3, 0x2, RZ ;  /* 0x0000000203507824 */ /* 0x000fca00078e00ff */
[----:B------:R1:W2:Y:S04]  /*12a0*/  LDSM.16.M88.4 R36, [R80] ;  /* 0x000000005024783b */ /* 0x0002a80000000200 */
[----:B------:R1:W3:Y:S04]  /*12b0*/  LDSM.16.M88.4 R48, [R80+0x1000] ;  /* 0x001000005030783b */ /* 0x0002e80000000200 */
[----:B------:R1:W4:Y:S04]  /*12c0*/  LDSM.16.MT88.4 R40, [R2+0x6000] ;  /* 0x006000000228783b */ /* 0x0003280000004200 */
[----:B------:R1:W1:Y:S01]  /*12d0*/  LDSM.16.MT88.4 R44, [R0+0x6000] ;  /* 0x00600000002c783b */ /* 0x0002620000004200 */
[----:B------:R-:W-:Y:S05]  /*12e0*/  @!P0 BRA `(.L_x_0) ;  /* 0x000009f000008947 */ /* 0x000fea0003800000 */
[----:B------:R-:W-:Y:S01]  /*12f0*/  SHF.R.S32.HI R4, RZ, 0x1f, R13 ;  /* 0x0000001fff047819 */ /* 0x000fe2000001140d */
[----:B------:R-:W-:Y:S01]  /*1300*/  IMAD.MOV.U32 R68, RZ, RZ, 0x2 ;  /* 0x00000002ff447424 */ /* 0x000fe200078e00ff */
[----:B------:R-:W-:Y:S01]  /*1310*/  LOP3.LUT R3, R5, R7, RZ, 0xfc, !PT ;  /* 0x0000000705037212 */ /* 0x000fe200078efcff */
[----:B------:R-:W-:Y:S01]  /*1320*/  CS2R R10, SRZ ;  /* 0x00000000000a7805 */ /* 0x000fe2000001ff00 */
[C---:B------:R-:W-:Y:S01]  /*1330*/  SHF.L.U64.HI R5, R13.reuse, 0x1, R4 ;  /* 0x000000010d057819 */ /* 0x040fe20000010204 */
[----:B------:R-:W-:Y:S01]  /*1340*/  IMAD.SHL.U32 R4, R13, 0x2, RZ ;  /* 0x000000020d047824 */ /* 0x000fe200078e00ff */
[----:B------:R-:W-:Y:S01]  /*1350*/  SHF.R.S32.HI R82, RZ, 0x1f, R23 ;  /* 0x0000001fff527819 */ /* 0x000fe20000011417 */
[----:B------:R-:W-:Y:S01]  /*1360*/  CS2R R12, SRZ ;  /* 0x00000000000c7805 */ /* 0x000fe2000001ff00 */
[----:B------:R-:W-:Y:S01]  /*1370*/  SHF.R.S32.HI R8, RZ, 0x1f, R81 ;  /* 0x0000001fff087819 */ /* 0x000fe20000011451 */
[----:B------:R-:W-:Y:S01]  /*1380*/  IMAD.WIDE.U32 R4, R23, 0x6, R4 ;  /* 0x0000000617047825 */ /* 0x000fe200078e0004 */
[----:B------:R-:W-:Y:S01]  /*1390*/  SHF.R.S32.HI R6, RZ, 0x1f, R15 ;  /* 0x0000001fff067819 */ /* 0x000fe2000001140f */
[----:B------:R-:W-:Y:S01]  /*13a0*/  CS2R R24, SRZ ;  /* 0x0000000000187805 */ /* 0x000fe2000001ff00 */
[C---:B------:R-:W-:Y:S01]  /*13b0*/  LEA R70, P0, R15.reuse, c[0x0][0x160], 0x1 ;  /* 0x000058000f467a11 */ /* 0x040fe200078008ff */
[----:B------:R-:W-:Y:S01]  /*13c0*/  IMAD R77, R82, 0x6, RZ ;  /* 0x00000006524d7824 */ /* 0x000fe200078e02ff */
[----:B------:R-:W-:Y:S01]  /*13d0*/  LEA.HI R81, R8, R81, RZ, 0x5 ;  /* 0x0000005108517211 */ /* 0x000fe200078f28ff */
[----:B------:R-:W-:Y:S01]  /*13e0*/  CS2R R26, SRZ ;  /* 0x00000000001a7805 */ /* 0x000fe2000001ff00 */
[----:B------:R-:W-:Y:S01]  /*13f0*/  LEA.HI.X R69, R15, c[0x0][0x164], R6, 0x1, P0 ;  /* 0x000059000f457a11 */ /* 0x000fe200000f0c06 */
[----:B------:R-:W-:Y:S01]  /*1400*/  CS2R R28, SRZ ;  /* 0x00000000001c7805 */ /* 0x000fe2000001ff00 */
[----:B------:R-:W-:Y:S01]  /*1410*/  SHF.R.S32.HI R7, RZ, 0x1f, R17 ;  /* 0x0000001fff077819 */ /* 0x000fe20000011411 */
[----:B------:R-:W-:Y:S01]  /*1420*/  CS2R R14, SRZ ;  /* 0x00000000000e7805 */ /* 0x000fe2000001ff00 */
[----:B------:R-:W-:Y:S01]  /*1430*/  LEA R72, P2, R17, c[0x0][0x160], 0x1 ;  /* 0x0000580011487a11 */ /* 0x000fe200078408ff */
[----:B------:R-:W-:Y:S01]  /*1440*/  CS2R R30, SRZ ;  /* 0x00000000001e7805 */ /* 0x000fe2000001ff00 */
[----:B------:R-:W-:Y:S01]  /*1450*/  SHF.R.S32.HI R8, RZ, 0x1f, R18 ;  /* 0x0000001fff087819 */ /* 0x000fe20000011412 */
[----:B------:R-:W-:Y:S01]  /*1460*/  CS2R R32, SRZ ;  /* 0x0000000000207805 */ /* 0x000fe2000001ff00 */
[----:B------:R-:W-:Y:S01]  /*1470*/  LEA R74, P1, R18, c[0x0][0x160], 0x1 ;  /* 0x00005800124a7a11 */ /* 0x000fe200078208ff */
[----:B------:R-:W-:Y:S01]  /*1480*/  CS2R R34, SRZ ;  /* 0x0000000000227805 */ /* 0x000fe2000001ff00 */
[----:B------:R-:W-:Y:S01]  /*1490*/  SHF.R.S32.HI R6, RZ, 0x1f, R21 ;  /* 0x0000001fff067819 */ /* 0x000fe20000011415 */
[----:B------:R-:W-:Y:S01]  /*14a0*/  IMAD.SHL.U32 R3, R3, 0x2, RZ ;  /* 0x0000000203037824 */ /* 0x000fe200078e00ff */
[----:B------:R-:W-:Y:S01]  /*14b0*/  LEA R76, P0, R21, c[0x0][0x160], 0x1 ;  /* 0x00005800154c7a11 */ /* 0x000fe200078008ff */
[----:B------:R-:W-:Y:S01]  /*14c0*/  UMOV UR5, 0x6000 ;  /* 0x0000600000057882 */ /* 0x000fe20000000000 */
[----:B------:R-:W-:Y:S01]  /*14d0*/  IADD3 R78, P3, R4, c[0x0][0x168], RZ ;  /* 0x00005a00044e7a10 */ /* 0x000fe20007f7e0ff */
[----:B------:R-:W-:Y:S01]  /*14e0*/  UIADD3 UR8, UR8, -0x60, URZ ;  /* 0xffffffa008087890 */ /* 0x000fe2000fffe03f */
[----:B------:R-:W-:Y:S01]  /*14f0*/  LEA.HI.X R71, R17, c[0x0][0x164], R7, 0x1, P2 ;  /* 0x0000590011477a11 */ /* 0x000fe200010f0c07 */
[----:B------:R-:W-:Y:S01]  /*1500*/  UMOV UR6, URZ ;  /* 0x0000003f00067c82 */ /* 0x000fe20008000000 */
[----:B------:R-:W-:Y:S01]  /*1510*/  LEA.HI.X R73, R18, c[0x0][0x164], R8, 0x1, P1 ;  /* 0x0000590012497a11 */ /* 0x000fe200008f0c08 */
[----:B------:R-:W-:Y:S01]  /*1520*/  CS2R R16, SRZ ;  /* 0x0000000000107805 */ /* 0x000fe2000001ff00 */
[----:B------:R-:W-:Y:S01]  /*1530*/  LEA.HI.X R75, R21, c[0x0][0x164], R6, 0x1, P0 ;  /* 0x00005900154b7a11 */ /* 0x000fe200000f0c06 */
[----:B------:R-:W-:Y:S01]  /*1540*/  CS2R R8, SRZ ;  /* 0x0000000000087805 */ /* 0x000fe2000001ff00 */
[----:B------:R-:W-:Y:S01]  /*1550*/  IADD3.X R77, R5, c[0x0][0x16c], R77, P3, !PT ;  /* 0x00005b00054d7a10 */ /* 0x000fe20001ffe44d */
[----:B------:R-:W-:Y:S01]  /*1560*/  CS2R R6, SRZ ;  /* 0x0000000000067805 */ /* 0x000fe2000001ff00 */
[----:B------:R-:W-:Y:S01]  /*1570*/  IADD3 R70, P3, R70, 0xc0, RZ ;  /* 0x000000c046467810 */ /* 0x000fe20007f7e0ff */
[----:B------:R-:W-:Y:S01]  /*1580*/  CS2R R4, SRZ ;  /* 0x0000000000047805 */ /* 0x000fe2000001ff00 */
[----:B------:R-:W-:Y:S01]  /*1590*/  IADD3 R72, P2, R72, 0xc0, RZ ;  /* 0x000000c048487810 */ /* 0x000fe20007f5e0ff */
[----:B------:R-:W-:Y:S01]  /*15a0*/  CS2R R18, SRZ ;  /* 0x0000000000127805 */ /* 0x000fe2000001ff00 */
[----:B------:R-:W-:Y:S01]  /*15b0*/  IADD3 R74, P1, R74, 0xc0, RZ ;  /* 0x000000c04a4a7810 */ /* 0x000fe20007f3e0ff */
[----:B------:R-:W-:Y:S01]  /*15c0*/  CS2R R20, SRZ ;  /* 0x0000000000147805 */ /* 0x000fe2000001ff00 */
[----:B------:R-:W-:Y:S01]  /*15d0*/  IADD3 R76, P0, R76, 0xc0, RZ ;  /* 0x000000c04c4c7810 */ /* 0x000fe20007f1e0ff */
[----:B------:R-:W-:Y:S01]  /*15e0*/  IMAD.X R69, RZ, RZ, R69, P3 ;  /* 0x000000ffff457224 */ /* 0x000fe200018e0645 */
[----:B------:R-:W-:Y:S01]  /*15f0*/  SHF.R.S32.HI R81, RZ, 0x5, R81 ;  /* 0x00000005ff517819 */ /* 0x000fe20000011451 */
[----:B------:R-:W-:Y:S01]  /*1600*/  IMAD.X R71, RZ, RZ, R71, P2 ;  /* 0x000000ffff477224 */ /* 0x000fe200010e0647 */
[----:B------:R-:W-:Y:S01]  /*1610*/  SHF.L.U64.HI R82, R23, 0x1, R82 ;  /* 0x0000000117527819 */ /* 0x000fe20000010252 */
[----:B------:R-:W-:Y:S01]  /*1620*/  IMAD.X R73, RZ, RZ, R73, P1 ;  /* 0x000000ffff497224 */ /* 0x000fe200008e0649 */
[----:B------:R-:W-:Y:S01]  /*1630*/  CS2R R22, SRZ ;  /* 0x0000000000167805 */ /* 0x000fe2000001ff00 */
[----:B------:R-:W-:Y:S01]  /*1640*/  IMAD.X R75, RZ, RZ, R75, P0 ;  /* 0x000000ffff4b7224 */ /* 0x000fe200000e064b */
[----:B------:R-:W-:Y:S01]  /*1650*/  IADD3 R92, R81, -0x3, RZ ;  /* 0xfffffffd515c7810 */ /* 0x000fe20007ffe0ff */
[----:B------:R-:W-:-:S02]  /*1660*/  UMOV UR4, URZ ;  /* 0x0000003f00047c82 */ /* 0x000fc40008000000 */
[----:B------:R-:W-:Y:S02]  /*1670*/  UMOV UR7, URZ ;  /* 0x0000003f00077c82 */ /* 0x000fe40008000000 */
.L_x_1:
[C---:B--2-4-:R-:W-:Y:S01]  /*1680*/  HMMA.16816.F32 R4, R36.reuse, R40, R4 ;  /* 0x000000282404723c */ /* 0x054fe20000001804 */
[----:B------:R-:W-:Y:S01]  /*1690*/  LDSM.16.M88.4 R52, [R3+UR4] ;  /* 0x000000040334783b */ /* 0x000fe20008000200 */
[----:B------:R-:W-:Y:S03]  /*16a0*/  UIADD3 UR6, UR6, 0x1, URZ ;  /* 0x0000000106067890 */ /* 0x000fe6000fffe03f */
[----:B------:R-:W-:Y:S01]  /*16b0*/  ISETP.GE.AND P0, PT, R93, UR8, PT ;  /* 0x000000085d007c0c */ /* 0x000fe2000bf06270 */
[----:B------:R-:W2:Y:S01]  /*16c0*/  LDSM.16.MT88.4 R56, [R2+UR5+0x400] ;  /* 0x000400050238783b */ /* 0x000ea20008004200 */
[----:B------:R-:W-:Y:S01]  /*16d0*/  ISETP.LE.AND P3, PT, R92, UR7, PT ;  /* 0x000000075c007c0c */ /* 0x000fe2000bf63270 */
[C---:B------:R-:W-:Y:S01]  /*16e0*/  HMMA.16816.F32 R8, R36.reuse, R42, R8 ;  /* 0x0000002a2408723c */ /* 0x040fe20000001808 */
[----:B------:R-:W-:Y:S02]  /*16f0*/  UISETP.GE.AND UP0, UPT, UR6, 0x3, UPT ;  /* 0x000000030600788c */ /* 0x000fe4000bf06270 */
[----:B------:R-:W2:Y:S01]  /*1700*/  LDSM.16.MT88.4 R60, [R0+UR5+0x400] ;  /* 0x00040005003c783b */ /* 0x000ea20008004200 */
[----:B------:R-:W-:Y:S01]  /*1710*/  UIADD3 UR7, UR7, 0x1, URZ ;  /* 0x0000000107077890 */ /* 0x000fe2000fffe03f */
[----:B------:R-:W-:Y:S01]  /*1720*/  IADD3 R68, R68, 0x1, RZ ;  /* 0x0000000144447810 */ /* 0x000fe20007ffe0ff */
[----:B------:R-:W-:Y:S02]  /*1730*/  USEL UR6, UR6, URZ, !UP0 ;  /* 0x0000003f06067287 */ /* 0x000fe4000c000000 */
[C---:B-1----:R-:W-:Y:S01]  /*1740*/  HMMA.16816.F32 R12, R36.reuse, R44, R12 ;  /* 0x0000002c240c723c */ /* 0x042fe2000000180c */
[----:B------:R-:W1:Y:S02]  /*1750*/  LDSM.16.M88.4 R64, [R3+UR4+0x1000] ;  /* 0x001000040340783b */ /* 0x000e640008000200 */
[----:B------:R-:W-:Y:S03]  /*1760*/  USHF.L.U32 UR4, UR6, 0xd, URZ ;  /* 0x0000000d06047899 */ /* 0x000fe6000800063f */
[----:B------:R-:W-:Y:S01]  /*1770*/  BAR.SYNC.DEFER_BLOCKING 0x0 ;  /* 0x0000000000007b1d */ /* 0x000fe20000010000 */
[----:B------:R-:W-:Y:S01]  /*1780*/  ULEA UR5, UR6, 0x6000, 0xb ;  /* 0x0000600006057891 */ /* 0x000fe2000f8e583f */
[----:B------:R-:W-:Y:S03]  /*1790*/  HMMA.16816.F32 R16, R36, R46, R16 ;  /* 0x0000002e2410723c */ /* 0x000fe60000001810 */
[----:B------:R-:W-:Y:S02]  /*17a0*/  ISETP.GE.AND P2, PT, R68, 0x3, PT ;  /* 0x000000034400780c */ /* 0x000fe40003f46270 */
[----:B------:R-:W-:Y:S02]  /*17b0*/  ISETP.LE.AND P5, PT, R81, UR7, PT ;  /* 0x0000000751007c0c */ /* 0x000fe4000bfa3270 */
[----:B------:R-:W-:Y:S01]  /*17c0*/  SEL R36, RZ, 0x10, P0 ;  /* 0x00000010ff247807 */ /* 0x000fe20000000000 */
[C---:B---3--:R-:W-:Y:S05]  /*17d0*/  HMMA.16816.F32 R20, R48.reuse, R40, R20 ;  /* 0x000000283014723c */ /* 0x048fea0000001814 */
[----:B------:R-:W-:Y:S01]  /*17e0*/  SEL R36, R36, RZ, !P3 ;  /* 0x000000ff24247207 */ /* 0x000fe20005800000 */
[----:B------:R-:W-:Y:S01]  /*17f0*/  IMAD.MOV.U32 R37, RZ, RZ, R75 ;  /* 0x000000ffff257224 */ /* 0x000fe200078e004b */
[----:B------:R-:W-:Y:S01]  /*1800*/  ISETP.GE.AND P0, PT, R91, UR8, PT ;  /* 0x000000085b007c0c */ /* 0x000fe2000bf06270 */
[C---:B------:R-:W-:Y:S01]  /*1810*/  HMMA.16816.F32 R24, R48.reuse, R42, R24 ;  /* 0x0000002a3018723c */ /* 0x040fe20000001818 */
[----:B------:R-:W-:Y:S02]  /*1820*/  UIADD3 UR8, UR8, -0x20, URZ ;  /* 0xffffffe008087890 */ /* 0x000fe4000fffe03f */
[----:B------:R-:W-:Y:S02]  /*1830*/  ISETP.NE.U32.AND P1, PT, R36, RZ, PT ;  /* 0x000000ff2400720c */ /* 0x000fe40003f25070 */
[----:B------:R-:W-:Y:S02]  /*1840*/  SEL R36, RZ, 0x10, P0 ;  /* 0x00000010ff247807 */ /* 0x000fe40000000000 */
[----:B------:R-:W-:Y:S01]  /*1850*/  SEL R68, R68, RZ, !P2 ;  /* 0x000000ff44447207 */ /* 0x000fe20005000000 */
[C---:B------:R-:W-:Y:S04]  /*1860*/  HMMA.16816.F32 R28, R48.reuse, R44, R28 ;  /* 0x0000002c301c723c */ /* 0x040fe8000000181c */
[----:B------:R-:W-:Y:S01]  /*1870*/  SEL R36, R36, RZ, !P3 ;  /* 0x000000ff24247207 */ /* 0x000fe20005800000 */
[C---:B------:R-:W-:Y:S02]  /*1880*/  IMAD R38, R68.reuse, 0x2000, R79 ;  /* 0x0000200044267824 */ /* 0x040fe400078e024f */
[----:B------:R-:W-:Y:S01]  /*1890*/  IMAD R39, R68, 0x2000, R85 ;  /* 0x0000200044277824 */ /* 0x000fe200078e0255 */
[----:B------:R-:W-:Y:S03]  /*18a0*/  HMMA.16816.F32 R32, R48, R46, R32 ;  /* 0x0000002e3020723c */ /* 0x000fe60000001820 */
[----:B------:R-:W-:Y:S01]  /*18b0*/  ISETP.NE.U32.AND P0, PT, R36, RZ, PT ;  /* 0x000000ff2400720c */ /* 0x000fe20003f05070 */
[----:B------:R-:W-:-:S04]  /*18c0*/  IMAD.MOV.U32 R36, RZ, RZ, R76 ;  /* 0x000000ffff247224 */ /* 0x000fc800078e004c */
[C---:B--2---:R-:W-:Y:S01]  /*18d0*/  HMMA.16816.F32 R4, R52.reuse, R56, R4 ;  /* 0x000000383404723c */ /* 0x044fe20000001804 */
[----:B------:R-:W-:Y:S01]  /*18e0*/  @!PT LDS RZ, [RZ] ;  /* 0x00000000fffff984 */ /* 0x000fe20000000800 */
[----:B------:R-:W-:Y:S01]  /*18f0*/  @!PT LDS RZ, [RZ] ;  /* 0x00000000fffff984 */ /* 0x000fe20000000800 */
[----:B------:R-:W-:Y:S01]  /*1900*/  @!PT LDS RZ, [RZ] ;  /* 0x00000000fffff984 */ /* 0x000fe20000000800 */
[----:B------:R2:W-:Y:S07]  /*1910*/  LDGSTS.E.BYPASS.LTC128B.128 [R38], [R36.64], P1 ;  /* 0x0000000024267fae */ /* 0x0005ee0008901d4a */
[C---:B------:R-:W-:Y:S08]  /*1920*/  HMMA.16816.F32 R8, R52.reuse, R58, R8 ;  /* 0x0000003a3408723c */ /* 0x040ff00000001808 */
[C---:B------:R-:W-:Y:S08]  /*1930*/  HMMA.16816.F32 R12, R52.reuse, R60, R12 ;  /* 0x0000003c340c723c */ /* 0x040ff0000000180c */
[----:B------:R-:W-:Y:S04]  /*1940*/  HMMA.16816.F32 R16, R52, R62, R16 ;  /* 0x0000003e3410723c */ /* 0x000fe80000001810 */
[----:B--2---:R-:W-:Y:S01]  /*1950*/  MOV R36, R74 ;  /* 0x0000004a00247202 */ /* 0x004fe20000000f00 */
[----:B------:R-:W-:Y:S02]  /*1960*/  IMAD.MOV.U32 R37, RZ, RZ, R73 ;  /* 0x000000ffff257224 */ /* 0x000fe400078e0049 */
[----:B------:R-:W-:Y:S01]  /*1970*/  IMAD R38, R68, 0x2000, R84 ;  /* 0x0000200044267824 */ /* 0x000fe200078e0254 */
[C---:B-1----:R-:W-:Y:S01]  /*1980*/  HMMA.16816.F32 R20, R64.reuse, R56, R20 ;  /* 0x000000384014723c */ /* 0x042fe20000001814 */
[----:B------:R-:W-:Y:S01]  /*1990*/  MOV R55, c[0x0][0x188] ;  /* 0x0000620000377a02 */ /* 0x000fe20000000f00 */
[----:B------:R1:W-:Y:S04]  /*19a0*/  LDGSTS.E.BYPASS.LTC128B.128 [R39], [R36.64], P1 ;  /* 0x0000000024277fae */ /* 0x0003e80008901d4a */
[----:B------:R-:W-:Y:S02]  /*19b0*/  IMAD.SHL.U32 R55, R55, 0x20, RZ ;  /* 0x0000002037377824 */ /* 0x000fe400078e00ff */
[C---:B------:R-:W-:Y:S04]  /*19c0*/  HMMA.16816.F32 R24, R64.reuse, R58, R24 ;  /* 0x0000003a4018723c */ /* 0x040fe80000001818 */
[----:B------:R-:W-:Y:S04]  /*19d0*/  IMAD.SHL.U32 R55, R55, 0x2, RZ ;  /* 0x0000000237377824 */ /* 0x000fe800078e00ff */
[C---:B------:R-:W-:Y:S08]  /*19e0*/  HMMA.16816.F32 R28, R64.reuse, R60, R28 ;  /* 0x0000003c401c723c */ /* 0x040ff0000000181c */
[----:B------:R-:W-:Y:S04]  /*19f0*/  HMMA.16816.F32 R32, R64, R62, R32 ;  /* 0x0000003e4020723c */ /* 0x000fe80000001820 */
[----:B-1----:R-:W-:Y:S01]  /*1a00*/  IMAD.MOV.U32 R36, RZ, RZ, R72 ;  /* 0x000000ffff247224 */ /* 0x002fe200078e0048 */
[----:B------:R-:W-:Y:S01]  /*1a10*/  IADD3 R72, P2, R72, 0x40, RZ ;  /* 0x0000004048487810 */ /* 0x000fe20007f5e0ff */
[----:B------:R-:W-:Y:S02]  /*1a20*/  IMAD.MOV.U32 R37, RZ, RZ, R71 ;  /* 0x000000ffff257224 */ /* 0x000fe400078e0047 */
[C---:B------:R-:W-:Y:S03]  /*1a30*/  IMAD R39, R68.reuse, 0x2000, R83 ;  /* 0x0000200044277824 */ /* 0x040fe600078e0253 */
[----:B------:R1:W-:Y:S01]  /*1a40*/  LDGSTS.E.BYPASS.LTC128B.128 [R38], [R36.64], P1 ;  /* 0x0000000024267fae */ /* 0x0003e20008901d4a */
[----:B------:R-:W-:Y:S01]  /*1a50*/  IADD3.X R71, RZ, R71, RZ, P2, !PT ;  /* 0x00000047ff477210 */ /* 0x000fe200017fe4ff */
[----:B-1----:R-:W-:Y:S01]  /*1a60*/  IMAD.MOV.U32 R36, RZ, RZ, R70 ;  /* 0x000000ffff247224 */ /* 0x002fe200078e0046 */
[----:B------:R-:W-:Y:S01]  /*1a70*/  LEA R38, R68, R79, 0xb ;  /* 0x0000004f44267211 */ /* 0x000fe200078e58ff */
[--C-:B------:R-:W-:Y:S01]  /*1a80*/  IMAD.MOV.U32 R37, RZ, RZ, R69.reuse ;  /* 0x000000ffff257224 */ /* 0x100fe200078e0045 */
[----:B------:R-:W-:Y:S04]  /*1a90*/  IADD3 R70, P3, R70, 0x40, RZ ;  /* 0x0000004046467810 */ /* 0x000fe80007f7e0ff */
[----:B------:R1:W-:Y:S01]  /*1aa0*/  LDGSTS.E.BYPASS.LTC128B.128 [R39], [R36.64], P1 ;  /* 0x0000000024277fae */ /* 0x0003e20008901d4a */
[----:B------:R-:W-:Y:S01]  /*1ab0*/  IADD3 R74, P1, R74, 0x40, RZ ;  /* 0x000000404a4a7810 */ /* 0x000fe20007f3e0ff */
[----:B------:R-:W-:Y:S03]  /*1ac0*/  IMAD.X R69, RZ, RZ, R69, P3 ;  /* 0x000000ffff457224 */ /* 0x000fe600018e0645 */
[----:B------:R-:W0:Y:S01]  /*1ad0*/  LDGDEPBAR ;  /* 0x00000000000079af */ /* 0x000e220000000000 */
[----:B------:R-:W-:Y:S02]  /*1ae0*/  IMAD.X R73, RZ, RZ, R73, P1 ;  /* 0x000000ffff497224 */ /* 0x000fe400008e0649 */
[----:B-1----:R-:W-:Y:S01]  /*1af0*/  IMAD.MOV.U32 R36, RZ, RZ, R78 ;  /* 0x000000ffff247224 */ /* 0x002fe200078e004e */
[----:B------:R-:W-:Y:S01]  /*1b00*/  IADD3 R78, P4, R78, R55, RZ ;  /* 0x000000374e4e7210 */ /* 0x000fe20007f9e0ff */
[----:B------:R-:W-:Y:S04]  /*1b10*/  IMAD.MOV.U32 R37, RZ, RZ, R77 ;  /* 0x000000ffff257224 */ /* 0x000fe800078e004d */
[----:B------:R-:W-:Y:S01]  /*1b20*/  IMAD.X R77, R77, 0x1, R82, P4 ;  /* 0x000000014d4d7824 */ /* 0x000fe200020e0652 */
[----:B------:R1:W-:Y:S01]  /*1b30*/  LDGSTS.E.BYPASS.LTC128B.128 [R38+0x6000], [R36.64], P0 ;  /* 0x0600000024267fae */ /* 0x0003e20008101d4a */
[----:B------:R-:W-:Y:S04]  /*1b40*/  IADD3 R76, P0, R76, 0x40, RZ ;  /* 0x000000404c4c7810 */ /* 0x000fe80007f1e0ff */
[----:B------:R-:W0:Y:S01]  /*1b50*/  LDGDEPBAR ;  /* 0x00000000000079af */ /* 0x000e220000000000 */
[----:B------:R-:W-:Y:S01]  /*1b60*/  IMAD.X R75, RZ, RZ, R75, P0 ;  /* 0x000000ffff4b7224 */ /* 0x000fe200000e064b */
[----:B------:R-:W-:Y:S04]  /*1b70*/  DEPBAR.LE SB0, 0x4 ;  /* 0x000081000000791a */ /* 0x000fe80000000000 */
[----:B------:R-:W-:Y:S06]  /*1b80*/  BAR.SYNC.DEFER_BLOCKING 0x0 ;  /* 0x0000000000007b1d */ /* 0x000fec0000010000 */
[----:B-1----:R1:W2:Y:S05]  /*1b90*/  LDSM.16.M88.4 R36, [R80+UR4] ;  /* 0x000000045024783b */ /* 0x0022aa0008000200 */
[----:B------:R1:W2:Y:S05]  /*1ba0*/  LDSM.16.M88.4 R48, [R80+UR4+0x1000] ;  /* 0x001000045030783b */ /* 0x0002aa0008000200 */
[----:B------:R1:W2:Y:S05]  /*1bb0*/  LDSM.16.MT88.4 R40, [R2+UR5] ;  /* 0x000000050228783b */ /* 0x0002aa0008004200 */
[----:B------:R1:W2:Y:S01]  /*1bc0*/  LDSM.16.MT88.4 R44, [R0+UR5] ;  /* 0x00000005002c783b */ /* 0x0002a20008004200 */
[----:B------:R-:W-:-:S05]  /*1bd0*/  @!P5 BRA `(.L_x_1) ;  /* 0xfffffaa00000d947 */ /* 0x000fca000383ffff */
[----:B------:R-:W-:Y:S02]  /*1be0*/  F2FP.PACK_AB R34, R35, R34 ;  /* 0x000000222322723e */ /* 0x000fe400000000ff */
[----:B------:R-:W-:-:S02]  /*1bf0*/  F2FP.PACK_AB R32, R33, R32 ;  /* 0x000000202120723e */ /* 0x000fc400000000ff */
[----:B------:R-:W-:Y:S02]  /*1c00*/  F2FP.PACK_AB R30, R31, R30 ;  /* 0x0000001e1f1e723e */ /* 0x000fe400000000ff */
[----:B------:R-:W-:Y:S02]  /*1c10*/  F2FP.PACK_AB R28, R29, R28 ;  /* 0x0000001c1d1c723e */ /* 0x000fe400000000ff */
[----:B------:R-:W-:Y:S02]  /*1c20*/  F2FP.PACK_AB R26, R27, R26 ;  /* 0x0000001a1b1a723e */ /* 0x000fe400000000ff */
[----:B------:R-:W-:Y:S02]  /*1c30*/  F2FP.PACK_AB R24, R25, R24 ;  /* 0x000000181918723e */ /* 0x000fe400000000ff */
        /* <DEDUP_REMOVED lines=10> */
.L_x_0:
[----:B------:R-:W4:Y:S01]  /*1ce0*/  S2R R3, SR_TID.X ;  /* 0x0000000000037919 */ /* 0x000f220000002100 */
[----:B------:R-:W-:-:S04]  /*1cf0*/  DEPBAR.LE SB0, 0x0 ;  /* 0x000080000000791a */ /* 0x000fc80000000000 */
[----:B------:R-:W-:Y:S01]  /*1d00*/  BAR.SYNC.DEFER_BLOCKING 0x0 ;  /* 0x0000000000007b1d */ /* 0x000fe20000010000 */
[----:B------:R-:W-:-:S04]  /*1d10*/  ISETP.GE.AND P2, PT, R86, c[0x0][0x17c], PT ;  /* 0x00005f0056007a0c */ /* 0x000fc80003f46270 */
[----:B------:R-:W-:Y:S02]  /*1d20*/  ISETP.LT.AND P3, PT, R88, c[0x0][0x178], !P2 ;  /* 0x00005e0058007a0c */ /* 0x000fe40005761270 */
[----:B------:R-:W-:Y:S02]  /*1d30*/  ISETP.LT.AND P1, PT, R87, c[0x0][0x178], !P2 ;  /* 0x00005e0057007a0c */ /* 0x000fe40005721270 */
[----:B------:R-:W-:Y:S02]  /*1d40*/  ISETP.LT.AND P0, PT, R89, c[0x0][0x178], !P2 ;  /* 0x00005e0059007a0c */ /* 0x000fe40005701270 */
[----:B------:R-:W-:Y:S02]  /*1d50*/  ISETP.LT.AND P2, PT, R90, c[0x0][0x178], !P2 ;  /* 0x00005e005a007a0c */ /* 0x000fe40005741270 */
[----:B----4-:R-:W-:Y:S02]  /*1d60*/  SHF.R.U32.HI R5, RZ, 0x5, R3 ;  /* 0x00000005ff057819 */ /* 0x010fe40000011603 */
[----:B------:R-:W-:-:S02]  /*1d70*/  LOP3.LUT R7, R3, 0x1f, RZ, 0xc0, !PT ;  /* 0x0000001f03077812 */ /* 0x000fc400078ec0ff */
[----:B------:R-:W-:Y:S02]  /*1d80*/  SGXT.U32 R5, R5, 0x2 ;  /* 0x000000020505781a */ /* 0x000fe40000000000 */
[----:B------:R-:W-:Y:S02]  /*1d90*/  LOP3.LUT R3, R3, 0x3, RZ, 0xc0, !PT ;  /* 0x0000000303037812 */ /* 0x000fe400078ec0ff */
[----:B-1----:R-:W-:Y:S02]  /*1da0*/  SHF.L.U32 R0, R5, 0x4, RZ ;  /* 0x0000000405007819 */ /* 0x002fe400000006ff */
[----:B------:R-:W-:Y:S02]  /*1db0*/  SHF.R.U32.HI R2, RZ, 0x2, R7 ;  /* 0x00000002ff027819 */ /* 0x000fe40000011607 */
[----:B------:R-:W-:Y:S02]  /*1dc0*/  LEA.HI R0, R7, R0, RZ, 0x1e ;  /* 0x0000000007007211 */ /* 0x000fe400078ff0ff */
[----:B------:R-:W-:-:S03]  /*1dd0*/  LEA R2, R5, R2, 0x3 ;  /* 0x0000000205027211 */ /* 0x000fc600078e18ff */
[--C-:B------:R-:W-:Y:S02]  /*1de0*/  IMAD R0, R0, 0x14, R3.reuse ;  /* 0x0000001400007824 */ /* 0x100fe400078e0203 */
[----:B------:R-:W-:-:S03]  /*1df0*/  IMAD R2, R2, 0x5, R3 ;  /* 0x0000000502027824 */ /* 0x000fc600078e0203 */
[----:B------:R-:W-:Y:S02]  /*1e00*/  STS [R0.X4], R4 ;  /* 0x0000000400007388 */ /* 0x000fe40000004800 */
[----:B------:R-:W-:Y:S02]  /*1e10*/  SHF.L.U32 R2, R2, 0x3, RZ ;  /* 0x0000000302027819 */ /* 0x000fe400000006ff */
[----:B------:R-:W-:Y:S02]  /*1e20*/  STS [R0.X4+0x280], R6 ;  /* 0x0002800600007388 */ /* 0x000fe40000004800 */
[----:B------:R-:W-:Y:S01]  /*1e30*/  SHF.L.U32 R18, R2, 0x1, RZ ;  /* 0x0000000102127819 */ /* 0x000fe200000006ff */
[----:B------:R-:W-:Y:S01]  /*1e40*/  IMAD R2, R89, c[0x0][0x18c], RZ ;  /* 0x0000630059027a24 */ /* 0x000fe200078e02ff */
[----:B------:R-:W-:Y:S04]  /*1e50*/  STS [R0.X4+0x10], R8 ;  /* 0x0000100800007388 */ /* 0x000fe80000004800 */
[----:B------:R-:W-:Y:S04]  /*1e60*/  STS [R0.X4+0x290], R10 ;  /* 0x0002900a00007388 */ /* 0x000fe80000004800 */
[----:B------:R-:W-:Y:S04]  /*1e70*/  STS [R0.X4+0x20], R12 ;  /* 0x0000200c00007388 */ /* 0x000fe80000004800 */
[----:B------:R-:W-:Y:S04]  /*1e80*/  STS [R0.X4+0x2a0], R14 ;  /* 0x0002a00e00007388 */ /* 0x000fe80000004800 */
[----:B------:R1:W-:Y:S04]  /*1e90*/  STS [R0.X4+0x30], R16 ;  /* 0x0000301000007388 */ /* 0x0003e80000004800 */
[----:B------:R4:W-:Y:S04]  /*1ea0*/  STS [R0.X4+0x2b0], R19 ;  /* 0x0002b01300007388 */ /* 0x0009e80000004800 */
[----:B------:R-:W-:Y:S01]  /*1eb0*/  BAR.SYNC.DEFER_BLOCKING 0x0 ;  /* 0x0000000000007b1d */ /* 0x000fe20000010000 */
[----:B-1----:R-:W-:Y:S01]  /*1ec0*/  IMAD R16, R87, c[0x0][0x18c], RZ ;  /* 0x0000630057107a24 */ /* 0x002fe200078e02ff */
[----:B----4-:R-:W-:-:S04]  /*1ed0*/  MOV R19, 0x2 ;  /* 0x0000000200137802 */ /* 0x010fc80000000f00 */
[----:B------:R-:W1:Y:S01]  /*1ee0*/  LDS.128 R12, [R18] ;  /* 0x00000000120c7984 */ /* 0x000e620000000c00 */
[----:B------:R-:W-:-:S03]  /*1ef0*/  IMAD.WIDE R16, R16, R19, c[0x0][0x170] ;  /* 0x00005c0010107625 */ /* 0x000fc600078e0213 */
[----:B------:R-:W4:Y:S01]  /*1f00*/  LDS.128 R8, [R18+0xa00] ;  /* 0x000a000012087984 */ /* 0x000f220000000c00 */
[----:B------:R-:W-:-:S03]  /*1f10*/  IMAD.WIDE R2, R2, R19, c[0x0][0x170] ;  /* 0x00005c0002027625 */ /* 0x000fc600078e0213 */
[----:B------:R-:W-:Y:S01]  /*1f20*/  BAR.SYNC.DEFER_BLOCKING 0x0 ;  /* 0x0000000000007b1d */ /* 0x000fe20000010000 */
[----:B------:R-:W-:-:S04]  /*1f30*/  IMAD.WIDE R16, R86, 0x2, R16 ;  /* 0x0000000256107825 */ /* 0x000fc800078e0210 */
[----:B------:R-:W-:Y:S01]  /*1f40*/  IMAD.WIDE R2, R86, 0x2, R2 ;  /* 0x0000000256027825 */ /* 0x000fe200078e0202 */
[----:B------:R3:W-:Y:S04]  /*1f50*/  STS [R0.X4], R20 ;  /* 0x0000001400007388 */ /* 0x0007e80000004800 */
[----:B------:R-:W-:Y:S04]  /*1f60*/  STS [R0.X4+0x280], R22 ;  /* 0x0002801600007388 */ /* 0x000fe80000004800 */
[----:B------:R-:W-:Y:S04]  /*1f70*/  STS [R0.X4+0x10], R24 ;  /* 0x0000101800007388 */ /* 0x000fe80000004800 */
[----:B------:R-:W-:Y:S04]  /*1f80*/  STS [R0.X4+0x290], R26 ;  /* 0x0002901a00007388 */ /* 0x000fe80000004800 */
[----:B------:R-:W-:Y:S04]  /*1f90*/  STS [R0.X4+0x20], R28 ;  /* 0x0000201c00007388 */ /* 0x000fe80000004800 */
[----:B------:R-:W-:Y:S04]  /*1fa0*/  STS [R0.X4+0x2a0], R30 ;  /* 0x0002a01e00007388 */ /* 0x000fe80000004800 */
[----:B------:R-:W-:Y:S01]  /*1fb0*/  STS [R0.X4+0x30], R32 ;  /* 0x0000302000007388 */ /* 0x000fe20000004800 */
[----:B---3--:R-:W-:-:S03]  /*1fc0*/  IMAD R20, R88, c[0x0][0x18c], RZ ;  /* 0x0000630058147a24 */ /* 0x008fc600078e02ff */
[----:B------:R3:W-:Y:S01]  /*1fd0*/  STS [R0.X4+0x2b0], R34 ;  /* 0x0002b02200007388 */ /* 0x0007e20000004800 */
[----:B------:R-:W-:-:S03]  /*1fe0*/  IMAD.WIDE R20, R20, R19, c[0x0][0x170] ;  /* 0x00005c0014147625 */ /* 0x000fc600078e0213 */
[----:B------:R-:W-:Y:S03]  /*1ff0*/  BAR.SYNC.DEFER_BLOCKING 0x0 ;  /* 0x0000000000007b1d */ /* 0x000fe60000010000 */
[----:B------:R-:W-:-:S04]  /*2000*/  IMAD.WIDE R20, R86, 0x2, R20 ;  /* 0x0000000256147825 */ /* 0x000fc800078e0214 */
[----:B---3--:R-:W-:Y:S01]  /*2010*/  IMAD R0, R90, c[0x0][0x18c], RZ ;  /* 0x000063005a007a24 */ /* 0x008fe200078e02ff */
[----:B------:R-:W3:Y:S04]  /*2020*/  LDS.128 R4, [R18] ;  /* 0x0000000012047984 */ /* 0x000ee80000000c00 */
[----:B-1----:R-:W-:Y:S04]  /*2030*/  @P3 STG.E.128 [R20.64], R12 ;  /* 0x0000000c14003986 */ /* 0x002fe8000c101d0a */
[----:B----4-:R-:W-:Y:S04]  /*2040*/  @P1 STG.E.128 [R16.64], R8 ;  /* 0x0000000810001986 */ /* 0x010fe8000c101d0a */
[----:B---3--:R1:W-:Y:S02]  /*2050*/  @P0 STG.E.128 [R2.64], R4 ;  /* 0x0000000402000986 */ /* 0x0083e4000c101d0a */
[----:B-1----:R-:W-:-:S06]  /*2060*/  IMAD.WIDE R2, R0, R19, c[0x0][0x170] ;  /* 0x00005c0000027625 */ /* 0x002fcc00078e0213 */
[----:B------:R-:W-:Y:S01]  /*2070*/  IMAD.WIDE R2, R86, 0x2, R2 ;  /* 0x0000000256027825 */ /* 0x000fe200078e0202 */
[----:B------:R-:W-:Y:S06]  /*2080*/  @!P2 EXIT ;  /* 0x000000000000a94d */ /* 0x000fec0003800000 */
[----:B------:R-:W1:Y:S04]  /*2090*/  LDS.128 R4, [R18+0xa00] ;  /* 0x000a000012047984 */ /* 0x000e680000000c00 */
[----:B-1----:R-:W-:Y:S01]  /*20a0*/  STG.E.128 [R2.64], R4 ;  /* 0x0000000402007986 */ /* 0x002fe2000c101d0a */
[----:B------:R-:W-:Y:S05]  /*20b0*/  EXIT ;  /* 0x000000000000794d */ /* 0x000fea0003800000 */
.L_x_2:
[----:B------:R-:W-:-:S00]  /*20c0*/  BRA `(.L_x_2) ;  /* 0xfffffff000007947 */ /* 0x000fc0000383ffff */
[----:B------:R-:W-:-:S00]  /*20d0*/  NOP ;  /* 0x0000000000007918 */ /* 0x000fc00000000000 */
        /* <DEDUP_REMOVED lines=10> */
.L_x_3:


//--------------------- .nv.shared.matmul_kernel  --------------------------
	.section	.nv.shared.matmul_kernel,"aw",@nobits
	.sectionflags	@""
	.align	16
